//
// Generated by NVIDIA NVVM Compiler
//
// Compiler Build ID: CL-36424714
// Cuda compilation tools, release 13.0, V13.0.88
// Based on NVVM 20.0.0
//

.version 9.0
.target sm_100
.address_size 64

	// .globl	_Z9gpu_houseP13cublasContextiiiPdS1_S1_
.extern .func  (.param .b32 func_retval0) vprintf
(
	.param .b64 vprintf_param_0,
	.param .b64 vprintf_param_1
)
;
.global .align 1 .b8 $str[35] = {40, 100, 95, 120, 32, 43, 32, 107, 32, 43, 32, 107, 32, 42, 32, 99, 111, 108, 115, 41, 91, 105, 42, 99, 111, 108, 115, 93, 32, 61, 32, 37, 102, 10};
.global .align 1 .b8 $str$1[13] = {110, 111, 114, 109, 95, 120, 32, 61, 32, 37, 102, 10};

.visible .entry _Z9gpu_houseP13cublasContextiiiPdS1_S1_(
	.param .u64 .ptr .align 1 _Z9gpu_houseP13cublasContextiiiPdS1_S1__param_0,
	.param .u32 _Z9gpu_houseP13cublasContextiiiPdS1_S1__param_1,
	.param .u32 _Z9gpu_houseP13cublasContextiiiPdS1_S1__param_2,
	.param .u32 _Z9gpu_houseP13cublasContextiiiPdS1_S1__param_3,
	.param .u64 .ptr .align 1 _Z9gpu_houseP13cublasContextiiiPdS1_S1__param_4,
	.param .u64 .ptr .align 1 _Z9gpu_houseP13cublasContextiiiPdS1_S1__param_5,
	.param .u64 .ptr .align 1 _Z9gpu_houseP13cublasContextiiiPdS1_S1__param_6
)
{
	.local .align 8 .b8 	__local_depot0[8];
	.reg .b64 	%SP;
	.reg .b64 	%SPL;
	.reg .pred 	%p<14>;
	.reg .b32 	%r<58>;
	.reg .b64 	%rd<75>;
	.reg .b64 	%fd<73>;

	mov.u64 	%SPL, __local_depot0;
	cvta.local.u64 	%SP, %SPL;
	ld.param.u32 	%r20, [_Z9gpu_houseP13cublasContextiiiPdS1_S1__param_1];
	ld.param.u32 	%r21, [_Z9gpu_houseP13cublasContextiiiPdS1_S1__param_2];
	ld.param.u32 	%r22, [_Z9gpu_houseP13cublasContextiiiPdS1_S1__param_3];
	ld.param.u64 	%rd10, [_Z9gpu_houseP13cublasContextiiiPdS1_S1__param_4];
	ld.param.u64 	%rd11, [_Z9gpu_houseP13cublasContextiiiPdS1_S1__param_5];
	ld.param.u64 	%rd12, [_Z9gpu_houseP13cublasContextiiiPdS1_S1__param_6];
	cvta.to.global.u64 	%rd1, %rd10;
	cvta.to.global.u64 	%rd2, %rd11;
	cvta.to.global.u64 	%rd3, %rd12;
	bar.sync 	0;
	setp.eq.s64 	%p1, %rd11, 0;
	setp.eq.s64 	%p2, %rd10, 0;
	or.pred  	%p3, %p2, %p1;
	setp.eq.s64 	%p4, %rd12, 0;
	or.pred  	%p5, %p3, %p4;
	@%p5 bra 	$L__BB0_13;
	mov.b64 	%rd13, 0;
	st.global.u64 	[%rd3], %rd13;
	sub.s32 	%r1, %r21, %r20;
	setp.lt.s32 	%p6, %r1, 1;
	mov.f64 	%fd72, 0d0000000000000000;
	@%p6 bra 	$L__BB0_10;
	cvt.s64.s32 	%rd4, %r20;
	mul.lo.s32 	%r24, %r22, %r20;
	cvt.s64.s32 	%rd14, %r24;
	add.s64 	%rd5, %rd14, %rd4;
	sub.s32 	%r25, %r20, %r21;
	setp.gt.u32 	%p7, %r25, -4;
	mov.f64 	%fd72, 0d0000000000000000;
	mov.b32 	%r57, 0;
	@%p7 bra 	$L__BB0_5;
	and.b32  	%r27, %r1, 2147483644;
	neg.s32 	%r55, %r27;
	shl.b64 	%rd15, %rd4, 3;
	add.s64 	%rd16, %rd15, %rd2;
	add.s64 	%rd74, %rd16, 16;
	shl.b32 	%r53, %r22, 1;
	mul.lo.s32 	%r52, %r22, 3;
	mov.f64 	%fd72, 0d0000000000000000;
	mov.b32 	%r51, 0;
	add.u64 	%rd21, %SP, 0;
	mov.u64 	%rd23, $str;
	mov.u32 	%r54, %r22;
$L__BB0_4:
	.pragma "nounroll";
	and.b32  	%r57, %r1, 2147483644;
	bar.sync 	0;
	cvt.s64.s32 	%rd17, %r51;
	add.s64 	%rd18, %rd5, %rd17;
	shl.b64 	%rd19, %rd18, 3;
	add.s64 	%rd20, %rd1, %rd19;
	ld.global.f64 	%fd15, [%rd20];
	cvta.to.local.u64 	%rd22, %rd21;
	st.local.f64 	[%rd22], %fd15;
	cvta.global.u64 	%rd24, %rd23;
	{ // callseq 0, 0
	.param .b64 param0;
	st.param.b64 	[param0], %rd24;
	.param .b64 param1;
	st.param.b64 	[param1], %rd21;
	.param .b32 retval0;
	call.uni (retval0), 
	vprintf, 
	(
	param0, 
	param1
	);
	ld.param.b32 	%r28, [retval0];
	} // callseq 0
	ld.global.f64 	%fd16, [%rd20];
	st.global.f64 	[%rd74+-16], %fd16;
	bar.sync 	0;
	ld.global.f64 	%fd17, [%rd20];
	fma.rn.f64 	%fd18, %fd17, %fd17, %fd72;
	bar.sync 	0;
	ld.global.f64 	%fd19, [%rd74+-16];
	ld.global.f64 	%fd20, [%rd3];
	fma.rn.f64 	%fd21, %fd19, %fd19, %fd20;
	st.global.f64 	[%rd3], %fd21;
	bar.sync 	0;
	cvt.s64.s32 	%rd25, %r54;
	add.s64 	%rd26, %rd5, %rd25;
	shl.b64 	%rd27, %rd26, 3;
	add.s64 	%rd28, %rd1, %rd27;
	ld.global.f64 	%fd22, [%rd28];
	st.local.f64 	[%rd22], %fd22;
	{ // callseq 1, 0
	.param .b64 param0;
	st.param.b64 	[param0], %rd24;
	.param .b64 param1;
	st.param.b64 	[param1], %rd21;
	.param .b32 retval0;
	call.uni (retval0), 
	vprintf, 
	(
	param0, 
	param1
	);
	ld.param.b32 	%r30, [retval0];
	} // callseq 1
	ld.global.f64 	%fd23, [%rd28];
	st.global.f64 	[%rd74+-8], %fd23;
	bar.sync 	0;
	ld.global.f64 	%fd24, [%rd28];
	fma.rn.f64 	%fd25, %fd24, %fd24, %fd18;
	bar.sync 	0;
	ld.global.f64 	%fd26, [%rd74+-8];
	ld.global.f64 	%fd27, [%rd3];
	fma.rn.f64 	%fd28, %fd26, %fd26, %fd27;
	st.global.f64 	[%rd3], %fd28;
	bar.sync 	0;
	cvt.s64.s32 	%rd29, %r53;
	add.s64 	%rd30, %rd5, %rd29;
	shl.b64 	%rd31, %rd30, 3;
	add.s64 	%rd32, %rd1, %rd31;
	ld.global.f64 	%fd29, [%rd32];
	st.local.f64 	[%rd22], %fd29;
	{ // callseq 2, 0
	.param .b64 param0;
	st.param.b64 	[param0], %rd24;
	.param .b64 param1;
	st.param.b64 	[param1], %rd21;
	.param .b32 retval0;
	call.uni (retval0), 
	vprintf, 
	(
	param0, 
	param1
	);
	ld.param.b32 	%r32, [retval0];
	} // callseq 2
	ld.global.f64 	%fd30, [%rd32];
	st.global.f64 	[%rd74], %fd30;
	bar.sync 	0;
	ld.global.f64 	%fd31, [%rd32];
	fma.rn.f64 	%fd32, %fd31, %fd31, %fd25;
	bar.sync 	0;
	ld.global.f64 	%fd33, [%rd74];
	ld.global.f64 	%fd34, [%rd3];
	fma.rn.f64 	%fd35, %fd33, %fd33, %fd34;
	st.global.f64 	[%rd3], %fd35;
	bar.sync 	0;
	cvt.s64.s32 	%rd33, %r52;
	add.s64 	%rd34, %rd5, %rd33;
	shl.b64 	%rd35, %rd34, 3;
	add.s64 	%rd36, %rd1, %rd35;
	ld.global.f64 	%fd36, [%rd36];
	st.local.f64 	[%rd22], %fd36;
	{ // callseq 3, 0
	.param .b64 param0;
	st.param.b64 	[param0], %rd24;
	.param .b64 param1;
	st.param.b64 	[param1], %rd21;
	.param .b32 retval0;
	call.uni (retval0), 
	vprintf, 
	(
	param0, 
	param1
	);
	ld.param.b32 	%r34, [retval0];
	} // callseq 3
	ld.global.f64 	%fd37, [%rd36];
	st.global.f64 	[%rd74+8], %fd37;
	bar.sync 	0;
	ld.global.f64 	%fd38, [%rd36];
	fma.rn.f64 	%fd72, %fd38, %fd38, %fd32;
	bar.sync 	0;
	ld.global.f64 	%fd39, [%rd74+8];
	ld.global.f64 	%fd40, [%rd3];
	fma.rn.f64 	%fd41, %fd39, %fd39, %fd40;
	st.global.f64 	[%rd3], %fd41;
	add.s32 	%r55, %r55, 4;
	add.s64 	%rd74, %rd74, 32;
	shl.b32 	%r36, %r22, 2;
	add.s32 	%r54, %r54, %r36;
	add.s32 	%r53, %r53, %r36;
	add.s32 	%r52, %r52, %r36;
	add.s32 	%r51, %r51, %r36;
	setp.ne.s32 	%p8, %r55, 0;
	@%p8 bra 	$L__BB0_4;
$L__BB0_5:
	and.b32  	%r17, %r1, 3;
	setp.eq.s32 	%p9, %r17, 0;
	@%p9 bra 	$L__BB0_10;
	setp.eq.s32 	%p10, %r17, 1;
	@%p10 bra 	$L__BB0_8;
	bar.sync 	0;
	mul.lo.s32 	%r37, %r57, %r22;
	cvt.s64.s32 	%rd37, %r37;
	add.s64 	%rd38, %rd5, %rd37;
	shl.b64 	%rd39, %rd38, 3;
	add.s64 	%rd40, %rd1, %rd39;
	ld.global.f64 	%fd43, [%rd40];
	add.u64 	%rd41, %SP, 0;
	add.u64 	%rd42, %SPL, 0;
	st.local.f64 	[%rd42], %fd43;
	mov.u64 	%rd43, $str;
	cvta.global.u64 	%rd44, %rd43;
	{ // callseq 4, 0
	.param .b64 param0;
	st.param.b64 	[param0], %rd44;
	.param .b64 param1;
	st.param.b64 	[param1], %rd41;
	.param .b32 retval0;
	call.uni (retval0), 
	vprintf, 
	(
	param0, 
	param1
	);
	ld.param.b32 	%r38, [retval0];
	} // callseq 4
	ld.global.f64 	%fd44, [%rd40];
	cvt.u64.u32 	%rd45, %r57;
	add.s64 	%rd46, %rd45, %rd4;
	shl.b64 	%rd47, %rd46, 3;
	add.s64 	%rd48, %rd2, %rd47;
	st.global.f64 	[%rd48], %fd44;
	bar.sync 	0;
	ld.global.f64 	%fd45, [%rd40];
	fma.rn.f64 	%fd46, %fd45, %fd45, %fd72;
	bar.sync 	0;
	ld.global.f64 	%fd47, [%rd48];
	ld.global.f64 	%fd48, [%rd3];
	fma.rn.f64 	%fd49, %fd47, %fd47, %fd48;
	st.global.f64 	[%rd3], %fd49;
	bar.sync 	0;
	add.s32 	%r40, %r37, %r22;
	cvt.s64.s32 	%rd49, %r40;
	add.s64 	%rd50, %rd5, %rd49;
	shl.b64 	%rd51, %rd50, 3;
	add.s64 	%rd52, %rd1, %rd51;
	ld.global.f64 	%fd50, [%rd52];
	st.local.f64 	[%rd42], %fd50;
	{ // callseq 5, 0
	.param .b64 param0;
	st.param.b64 	[param0], %rd44;
	.param .b64 param1;
	st.param.b64 	[param1], %rd41;
	.param .b32 retval0;
	call.uni (retval0), 
	vprintf, 
	(
	param0, 
	param1
	);
	ld.param.b32 	%r41, [retval0];
	} // callseq 5
	ld.global.f64 	%fd51, [%rd52];
	st.global.f64 	[%rd48+8], %fd51;
	bar.sync 	0;
	ld.global.f64 	%fd52, [%rd52];
	fma.rn.f64 	%fd72, %fd52, %fd52, %fd46;
	bar.sync 	0;
	ld.global.f64 	%fd53, [%rd48+8];
	ld.global.f64 	%fd54, [%rd3];
	fma.rn.f64 	%fd55, %fd53, %fd53, %fd54;
	st.global.f64 	[%rd3], %fd55;
	add.s32 	%r57, %r57, 2;
$L__BB0_8:
	and.b32  	%r43, %r1, 1;
	setp.eq.b32 	%p11, %r43, 1;
	not.pred 	%p12, %p11;
	@%p12 bra 	$L__BB0_10;
	bar.sync 	0;
	mul.lo.s32 	%r44, %r57, %r22;
	cvt.s64.s32 	%rd53, %r44;
	add.s64 	%rd54, %rd5, %rd53;
	shl.b64 	%rd55, %rd54, 3;
	add.s64 	%rd56, %rd1, %rd55;
	ld.global.f64 	%fd56, [%rd56];
	add.u64 	%rd57, %SP, 0;
	add.u64 	%rd58, %SPL, 0;
	st.local.f64 	[%rd58], %fd56;
	mov.u64 	%rd59, $str;
	cvta.global.u64 	%rd60, %rd59;
	{ // callseq 6, 0
	.param .b64 param0;
	st.param.b64 	[param0], %rd60;
	.param .b64 param1;
	st.param.b64 	[param1], %rd57;
	.param .b32 retval0;
	call.uni (retval0), 
	vprintf, 
	(
	param0, 
	param1
	);
	ld.param.b32 	%r45, [retval0];
	} // callseq 6
	ld.global.f64 	%fd57, [%rd56];
	cvt.u64.u32 	%rd61, %r57;
	add.s64 	%rd62, %rd61, %rd4;
	shl.b64 	%rd63, %rd62, 3;
	add.s64 	%rd64, %rd2, %rd63;
	st.global.f64 	[%rd64], %fd57;
	bar.sync 	0;
	ld.global.f64 	%fd58, [%rd56];
	fma.rn.f64 	%fd72, %fd58, %fd58, %fd72;
	bar.sync 	0;
	ld.global.f64 	%fd59, [%rd64];
	ld.global.f64 	%fd60, [%rd3];
	fma.rn.f64 	%fd61, %fd59, %fd59, %fd60;
	st.global.f64 	[%rd3], %fd61;
$L__BB0_10:
	bar.sync 	0;
	sqrt.rn.f64 	%fd10, %fd72;
	add.u64 	%rd65, %SP, 0;
	add.u64 	%rd9, %SPL, 0;
	st.local.f64 	[%rd9], %fd10;
	mov.u64 	%rd66, $str$1;
	cvta.global.u64 	%rd67, %rd66;
	{ // callseq 7, 0
	.param .b64 param0;
	st.param.b64 	[param0], %rd67;
	.param .b64 param1;
	st.param.b64 	[param1], %rd65;
	.param .b32 retval0;
	call.uni (retval0), 
	vprintf, 
	(
	param0, 
	param1
	);
	ld.param.b32 	%r47, [retval0];
	} // callseq 7
	setp.neu.f64 	%p13, %fd72, 0d0000000000000000;
	@%p13 bra 	$L__BB0_12;
	mov.b64 	%rd73, 0;
	st.global.u64 	[%rd3], %rd73;
	bra.uni 	$L__BB0_13;
$L__BB0_12:
	st.local.f64 	[%rd9], %fd10;
	cvta.global.u64 	%rd69, %rd66;
	{ // callseq 8, 0
	.param .b64 param0;
	st.param.b64 	[param0], %rd69;
	.param .b64 param1;
	st.param.b64 	[param1], %rd65;
	.param .b32 retval0;
	call.uni (retval0), 
	vprintf, 
	(
	param0, 
	param1
	);
	ld.param.b32 	%r49, [retval0];
	} // callseq 8
	mul.wide.s32 	%rd71, %r20, 8;
	add.s64 	%rd72, %rd2, %rd71;
	ld.global.f64 	%fd62, [%rd72];
	sub.f64 	%fd63, %fd62, %fd10;
	st.global.f64 	[%rd72], %fd63;
	ld.global.f64 	%fd64, [%rd3];
	mov.f64 	%fd65, 0dC000000000000000;
	div.rn.f64 	%fd66, %fd65, %fd64;
	st.global.f64 	[%rd3], %fd66;
$L__BB0_13:
	ret;

}


// ===== COMPILED SASS (sm_100) =====

	.target	sm_100

	.elftype	@"ET_EXEC"


//--------------------- .note.nv.tkinfo           --------------------------
	.section	.note.nv.tkinfo,"",@"SHT_NOTE"
	.sectionflags	@"SHF_NOTE_NV_TKINFO"
	.tkinfo
        /*0018*/ 	.word	0x00000002
        /*0030*/ 	.string	""
        /*0030*/ 	.string	"ptxas"
        /*0030*/ 	.string	"Cuda compilation tools, release 13.0, V13.0.88"
        /*0030*/ 	.string	"Build cuda_13.0.r13.0/compiler.36424714_0"
        /*0030*/ 	.string	"-arch sm_100 -m 64 "



//--------------------- .note.nv.cuinfo           --------------------------
	.section	.note.nv.cuinfo,"",@"SHT_NOTE"
	.sectionflags	@"SHF_NOTE_NV_CUINFO"
        /*0018*/ 	.short	0x0002
        /*001a*/ 	.short	0x0064
        /*001c*/ 	.short	0x0082
	.zero		2


//--------------------- .nv.info                  --------------------------
	.section	.nv.info,"",@"SHT_CUDA_INFO"
	.align	4


	//----- nvinfo : EIATTR_REGCOUNT
	.align		4
        /*0000*/ 	.byte	0x04, 0x2f
        /*0002*/ 	.short	(.L_3 - .L_2)
	.align		4
.L_2:
        /*0004*/ 	.word	index@(_Z9gpu_houseP13cublasContextiiiPdS1_S1_)
        /*0008*/ 	.word	0x00000020


	//----- nvinfo : EIATTR_FRAME_SIZE
	.align		4
.L_3:
        /*000c*/ 	.byte	0x04, 0x11
        /*000e*/ 	.short	(.L_5 - .L_4)
	.align		4
.L_4:
        /*0010*/ 	.word	index@($__internal_1_$__cuda_sm20_dsqrt_rn_f64_mediumpath_v1)
        /*0014*/ 	.word	0x00000008


	//----- nvinfo : EIATTR_FRAME_SIZE
	.align		4
.L_5:
        /*0018*/ 	.byte	0x04, 0x11
        /*001a*/ 	.short	(.L_7 - .L_6)
	.align		4
.L_6:
        /*001c*/ 	.word	index@($__internal_0_$__cuda_sm20_div_rn_f64_full)
        /*0020*/ 	.word	0x00000008


	//----- nvinfo : EIATTR_FRAME_SIZE
	.align		4
.L_7:
        /*0024*/ 	.byte	0x04, 0x11
        /*0026*/ 	.short	(.L_9 - .L_8)
	.align		4
.L_8:
        /*0028*/ 	.word	index@(_Z9gpu_houseP13cublasContextiiiPdS1_S1_)
        /*002c*/ 	.word	0x00000008


	//----- nvinfo : EIATTR_MIN_STACK_SIZE
	.align		4
.L_9:
        /*0030*/ 	.byte	0x04, 0x12
        /*0032*/ 	.short	(.L_11 - .L_10)
	.align		4
.L_10:
        /*0034*/ 	.word	index@(_Z9gpu_houseP13cublasContextiiiPdS1_S1_)
        /*0038*/ 	.word	0x00000008
.L_11:


//--------------------- .nv.compat                --------------------------
	.section	.nv.compat,"",@"SHT_CUDA_COMPAT_INFO"
	.align	4
        /*0000*/ 	.byte	0x02, 0x09, 0x00, 0x00, 0x02, 0x02, 0x01, 0x00, 0x02, 0x05, 0x05, 0x00, 0x03, 0x07, 0x01, 0x01
        /*0010*/ 	.byte	0x02, 0x03, 0x00, 0x00, 0x02, 0x06, 0x01, 0x00, 0x04, 0x0b, 0x08, 0x00, 0x01, 0x00, 0x00, 0x00
        /*0020*/ 	.byte	0x00, 0x00, 0x00, 0x00


//--------------------- .nv.info._Z9gpu_houseP13cublasContextiiiPdS1_S1_ --------------------------
	.section	.nv.info._Z9gpu_houseP13cublasContextiiiPdS1_S1_,"",@"SHT_CUDA_INFO"
	.sectionflags	@""
	.align	4


	//----- nvinfo : EIATTR_CUDA_API_VERSION
	.align		4
        /*0000*/ 	.byte	0x04, 0x37
        /*0002*/ 	.short	(.L_13 - .L_12)
.L_12:
        /*0004*/ 	.word	0x00000082


	//----- nvinfo : EIATTR_KPARAM_INFO
	.align		4
.L_13:
        /*0008*/ 	.byte	0x04, 0x17
        /*000a*/ 	.short	(.L_15 - .L_14)
.L_14:
        /*000c*/ 	.word	0x00000000
        /*0010*/ 	.short	0x0006
        /*0012*/ 	.short	0x0028
        /*0014*/ 	.byte	0x00, 0xf5, 0x21, 0x00


	//----- nvinfo : EIATTR_KPARAM_INFO
	.align		4
.L_15:
        /*0018*/ 	.byte	0x04, 0x17
        /*001a*/ 	.short	(.L_17 - .L_16)
.L_16:
        /*001c*/ 	.word	0x00000000
        /*0020*/ 	.short	0x0005
        /*0022*/ 	.short	0x0020
        /*0024*/ 	.byte	0x00, 0xf5, 0x21, 0x00


	//----- nvinfo : EIATTR_KPARAM_INFO
	.align		4
.L_17:
        /*0028*/ 	.byte	0x04, 0x17
        /*002a*/ 	.short	(.L_19 - .L_18)
.L_18:
        /*002c*/ 	.word	0x00000000
        /*0030*/ 	.short	0x0004
        /*0032*/ 	.short	0x0018
        /*0034*/ 	.byte	0x00, 0xf5, 0x21, 0x00


	//----- nvinfo : EIATTR_KPARAM_INFO
	.align		4
.L_19:
        /*0038*/ 	.byte	0x04, 0x17
        /*003a*/ 	.short	(.L_21 - .L_20)
.L_20:
        /*003c*/ 	.word	0x00000000
        /*0040*/ 	.short	0x0003
        /*0042*/ 	.short	0x0010
        /*0044*/ 	.byte	0x00, 0xf0, 0x11, 0x00


	//----- nvinfo : EIATTR_KPARAM_INFO
	.align		4
.L_21:
        /*0048*/ 	.byte	0x04, 0x17
        /*004a*/ 	.short	(.L_23 - .L_22)
.L_22:
        /*004c*/ 	.word	0x00000000
        /*0050*/ 	.short	0x0002
        /*0052*/ 	.short	0x000c
        /*0054*/ 	.byte	0x00, 0xf0, 0x11, 0x00


	//----- nvinfo : EIATTR_KPARAM_INFO
	.align		4
.L_23:
        /*0058*/ 	.byte	0x04, 0x17
        /*005a*/ 	.short	(.L_25 - .L_24)
.L_24:
        /*005c*/ 	.word	0x00000000
        /*0060*/ 	.short	0x0001
        /*0062*/ 	.short	0x0008
        /*0064*/ 	.byte	0x00, 0xf0, 0x11, 0x00


	//----- nvinfo : EIATTR_KPARAM_INFO
	.align		4
.L_25:
        /*0068*/ 	.byte	0x04, 0x17
        /*006a*/ 	.short	(.L_27 - .L_26)
.L_26:
        /*006c*/ 	.word	0x00000000
        /*0070*/ 	.short	0x0000
        /*0072*/ 	.short	0x0000
        /*0074*/ 	.byte	0x00, 0xf5, 0x21, 0x00


	//----- nvinfo : EIATTR_SPARSE_MMA_MASK
	.align		4
.L_27:
        /*0078*/ 	.byte	0x03, 0x50
        /*007a*/ 	.short	0x0000


	//----- nvinfo : EIATTR_MAXREG_COUNT
	.align		4
        /*007c*/ 	.byte	0x03, 0x1b
        /*007e*/ 	.short	0x00ff


	//----- nvinfo : EIATTR_NUM_BARRIERS
	.align		4
        /*0080*/ 	.byte	0x02, 0x4c
        /*0082*/ 	.byte	0x01
	.zero		1


	//----- nvinfo : EIATTR_EXTERNS
	.align		4
        /*0084*/ 	.byte	0x04, 0x0f
        /*0086*/ 	.short	(.L_29 - .L_28)


	//   ....[0]....
	.align		4
.L_28:
        /*0088*/ 	.word	index@(vprintf)


	//----- nvinfo : EIATTR_MERCURY_ISA_VERSION
	.align		4
.L_29:
        /*008c*/ 	.byte	0x03, 0x5f
        /*008e*/ 	.short	0x0101


	//----- nvinfo : EIATTR_VRC_CTA_INIT_COUNT
	.align		4
        /*0090*/ 	.byte	0x02, 0x4a
	.zero		1
	.zero		1


	//----- nvinfo : EIATTR_SYSCALL_OFFSETS
	.align		4
        /*0094*/ 	.byte	0x04, 0x46
        /*0096*/ 	.short	(.L_31 - .L_30)


	//   ....[0]....
.L_30:
        /*0098*/ 	.word	0x00000450


	//   ....[1]....
        /*009c*/ 	.word	0x00000620


	//   ....[2]....
        /*00a0*/ 	.word	0x000007f0


	//   ....[3]....
        /*00a4*/ 	.word	0x000009c0


	//   ....[4]....
        /*00a8*/ 	.word	0x00000ca0


	//   ....[5]....
        /*00ac*/ 	.word	0x00000f20


	//   ....[6]....
        /*00b0*/ 	.word	0x00001170


	//   ....[7]....
        /*00b4*/ 	.word	0x000014a0


	//   ....[8]....
        /*00b8*/ 	.word	0x00001580


	//----- nvinfo : EIATTR_EXIT_INSTR_OFFSETS
	.align		4
.L_31:
        /*00bc*/ 	.byte	0x04, 0x1c
        /*00be*/ 	.short	(.L_33 - .L_32)


	//   ....[0]....
.L_32:
        /*00c0*/ 	.word	0x000000d0


	//   ....[1]....
        /*00c4*/ 	.word	0x000014e0


	//   ....[2]....
        /*00c8*/ 	.word	0x00001740


	//----- nvinfo : EIATTR_CRS_STACK_SIZE
	.align		4
.L_33:
        /*00cc*/ 	.byte	0x04, 0x1e
        /*00ce*/ 	.short	(.L_35 - .L_34)
.L_34:
        /*00d0*/ 	.word	0x00000000


	//----- nvinfo : EIATTR_CBANK_PARAM_SIZE
	.align		4
.L_35:
        /*00d4*/ 	.byte	0x03, 0x19
        /*00d6*/ 	.short	0x0030


	//----- nvinfo : EIATTR_PARAM_CBANK
	.align		4
        /*00d8*/ 	.byte	0x04, 0x0a
        /*00da*/ 	.short	(.L_37 - .L_36)
	.align		4
.L_36:
        /*00dc*/ 	.word	index@(.nv.constant0._Z9gpu_houseP13cublasContextiiiPdS1_S1_)
        /*00e0*/ 	.short	0x0380
        /*00e2*/ 	.short	0x0030


	//----- nvinfo : EIATTR_SW_WAR
	.align		4
.L_37:
        /*00e4*/ 	.byte	0x04, 0x36
        /*00e6*/ 	.short	(.L_39 - .L_38)
.L_38:
        /*00e8*/ 	.word	0x00000008
.L_39:


//--------------------- .nv.callgraph             --------------------------
	.section	.nv.callgraph,"",@"SHT_CUDA_CALLGRAPH"
	.align	4
	.sectionentsize	8
	.align		4
        /*0000*/ 	.word	0x00000000
	.align		4
        /*0004*/ 	.word	0xffffffff
	.align		4
        /*0008*/ 	.word	index@(_Z9gpu_houseP13cublasContextiiiPdS1_S1_)
	.align		4
        /*000c*/ 	.word	index@(vprintf)
	.align		4
        /*0010*/ 	.word	0x00000000
	.align		4
        /*0014*/ 	.word	0xfffffffe
	.align		4
        /*0018*/ 	.word	0x00000000
	.align		4
        /*001c*/ 	.word	0xfffffffd
	.align		4
        /*0020*/ 	.word	0x00000000
	.align		4
        /*0024*/ 	.word	0xfffffffc


//--------------------- .nv.constant4             --------------------------
	.section	.nv.constant4,"a",@progbits
	.align	8
	.align		8
.nv.constant4:
        /*0000*/ 	.dword	vprintf
	.align		8
        /*0008*/ 	.dword	$str
	.align		8
        /*0010*/ 	.dword	$str$1


//--------------------- .text._Z9gpu_houseP13cublasContextiiiPdS1_S1_ --------------------------
	.section	.text._Z9gpu_houseP13cublasContextiiiPdS1_S1_,"ax",@progbits
	.align	128
        .global         _Z9gpu_houseP13cublasContextiiiPdS1_S1_
        .type           _Z9gpu_houseP13cublasContextiiiPdS1_S1_,@function
        .size           _Z9gpu_houseP13cublasContextiiiPdS1_S1_,(.L_x_23 - _Z9gpu_houseP13cublasContextiiiPdS1_S1_)
        .other          _Z9gpu_houseP13cublasContextiiiPdS1_S1_,@"STO_CUDA_ENTRY STV_DEFAULT"
_Z9gpu_houseP13cublasContextiiiPdS1_S1_:
.text._Z9gpu_houseP13cublasContextiiiPdS1_S1_:
[----:B------:R-:W0:Y:S08]  /*0000*/  LDC R1, c[0x0][0x37c] ;  /* 0x0000df00ff017b82 */ /* 0x000e300000000800 */
[----:B------:R-:W1:Y:S01]  /*0010*/  LDC.64 R2, c[0x0][0x398] ;  /* 0x0000e600ff027b82 */ /* 0x000e620000000a00 */
[----:B------:R-:W2:Y:S01]  /*0020*/  LDCU.128 UR8, c[0x0][0x3a0] ;  /* 0x00007400ff0877ac */ /* 0x000ea20008000c00 */
[----:B0-----:R-:W-:Y:S01]  /*0030*/  VIADD R1, R1, 0xfffffff8 ;  /* 0xfffffff801017836 */ /* 0x001fe20000000000 */
[----:B------:R-:W0:Y:S05]  /*0040*/  LDCU UR4, c[0x0][0x2f8] ;  /* 0x00005f00ff0477ac */ /* 0x000e2a0008000800 */
[----:B------:R-:W-:Y:S01]  /*0050*/  BAR.SYNC.DEFER_BLOCKING 0x0 ;  /* 0x0000000000007b1d */ /* 0x000fe20000010000 */
[----:B--2---:R-:W-:-:S02]  /*0060*/  ISETP.NE.U32.AND P2, PT, RZ, UR8, PT ;  /* 0x00000008ff007c0c */ /* 0x004fc4000bf45070 */
[----:B------:R-:W-:Y:S02]  /*0070*/  ISETP.EQ.U32.AND P0, PT, RZ, UR10, PT ;  /* 0x0000000aff007c0c */ /* 0x000fe4000bf02070 */
[----:B------:R-:W-:Y:S02]  /*0080*/  ISETP.NE.AND.EX P2, PT, RZ, UR9, PT, P2 ;  /* 0x00000009ff007c0c */ /* 0x000fe4000bf45320 */
[----:B-1----:R-:W-:-:S04]  /*0090*/  ISETP.EQ.U32.AND P1, PT, R2, RZ, PT ;  /* 0x000000ff0200720c */ /* 0x002fc80003f22070 */
[----:B------:R-:W-:-:S04]  /*00a0*/  ISETP.EQ.OR.EX P1, PT, R3, RZ, !P2, P1 ;  /* 0x000000ff0300720c */ /* 0x000fc80005722710 */
[----:B------:R-:W-:Y:S02]  /*00b0*/  ISETP.EQ.OR.EX P0, PT, RZ, UR11, P1, P0 ;  /* 0x0000000bff007c0c */ /* 0x000fe40008f02700 */
[----:B0-----:R-:W-:-:S11]  /*00c0*/  IADD3 R26, P1, PT, R1, UR4, RZ ;  /* 0x00000004011a7c10 */ /* 0x001fd6000ff3e0ff */
[----:B------:R-:W-:Y:S05]  /*00d0*/  @P0 EXIT ;  /* 0x000000000000094d */ /* 0x000fea0003800000 */
[----:B------:R-:W0:Y:S01]  /*00e0*/  LDC.64 R2, c[0x0][0x3a8] ;  /* 0x0000ea00ff027b82 */ /* 0x000e220000000a00 */
[----:B------:R-:W0:Y:S01]  /*00f0*/  LDCU.64 UR36, c[0x0][0x358] ;  /* 0x00006b00ff2477ac */ /* 0x000e220008000a00 */
[----:B------:R-:W-:Y:S01]  /*0100*/  CS2R R18, SRZ ;  /* 0x0000000000127805 */ /* 0x000fe2000001ff00 */
[----:B------:R-:W1:Y:S01]  /*0110*/  LDCU.64 UR6, c[0x0][0x388] ;  /* 0x00007100ff0677ac */ /* 0x000e620008000a00 */
[----:B------:R-:W2:Y:S01]  /*0120*/  LDCU UR4, c[0x0][0x2fc] ;  /* 0x00005f80ff0477ac */ /* 0x000ea20008000800 */
[----:B-1----:R-:W-:Y:S01]  /*0130*/  UIADD3 UR42, UPT, UPT, UR7, -UR6, URZ ;  /* 0x80000006072a7290 */ /* 0x002fe2000fffe0ff */
[----:B0-----:R0:W-:Y:S03]  /*0140*/  STG.E.64 desc[UR36][R2.64], RZ ;  /* 0x000000ff02007986 */ /* 0x0011e6000c101b24 */
[----:B------:R-:W-:Y:S01]  /*0150*/  UISETP.GE.AND UP0, UPT, UR42, 0x1, UPT ;  /* 0x000000012a00788c */ /* 0x000fe2000bf06270 */
[----:B--2---:R-:W-:-:S08]  /*0160*/  IMAD.X R25, RZ, RZ, UR4, P1 ;  /* 0x00000004ff197e24 */ /* 0x004fd000088e06ff */
[----:B0-----:R-:W-:Y:S05]  /*0170*/  BRA.U !UP0, `(.L_x_0) ;  /* 0x0000001108507547 */ /* 0x001fea000b800000 */
[----:B------:R-:W0:Y:S01]  /*0180*/  LDCU UR10, c[0x0][0x390] ;  /* 0x00007200ff0a77ac */ /* 0x000e220008000800 */
[----:B------:R-:W-:Y:S01]  /*0190*/  CS2R R18, SRZ ;  /* 0x0000000000127805 */ /* 0x000fe2000001ff00 */
[----:B------:R-:W-:Y:S02]  /*01a0*/  USHF.R.S32.HI UR45, URZ, 0x1f, UR6 ;  /* 0x0000001fff2d7899 */ /* 0x000fe40008011406 */
[----:B------:R-:W-:Y:S01]  /*01b0*/  UIADD3 UR4, UPT, UPT, -UR7, UR6, URZ ;  /* 0x0000000607047290 */ /* 0x000fe2000fffe1ff */
[----:B------:R-:W-:Y:S01]  /*01c0*/  UMOV UR38, URZ ;  /* 0x000000ff00267c82 */ /* 0x000fe20008000000 */
[----:B0-----:R-:W-:-:S04]  /*01d0*/  UIMAD UR41, UR6, UR10, URZ ;  /* 0x0000000a062972a4 */ /* 0x001fc8000f8e02ff */
[----:B------:R-:W-:-:S04]  /*01e0*/  UIADD3 UR40, UP0, UPT, UR41, UR6, URZ ;  /* 0x0000000629287290 */ /* 0x000fc8000ff1e0ff */
[----:B------:R-:W-:Y:S02]  /*01f0*/  ULEA.HI.X.SX32 UR41, UR41, UR45, 0x1, UP0 ;  /* 0x0000002d29297291 */ /* 0x000fe400080f0eff */
[----:B------:R-:W-:-:S09]  /*0200*/  UISETP.GT.U32.AND UP0, UPT, UR4, -0x4, UPT ;  /* 0xfffffffc0400788c */ /* 0x000fd2000bf04070 */
[----:B------:R-:W-:Y:S05]  /*0210*/  BRA.U UP0, `(.L_x_1) ;  /* 0x0000000900447547 */ /* 0x000fea000b800000 */
[----:B------:R-:W-:Y:S01]  /*0220*/  ULEA UR4, UP0, UR6, UR8, 0x3 ;  /* 0x0000000806047291 */ /* 0x000fe2000f8018ff */
[----:B------:R-:W-:Y:S01]  /*0230*/  CS2R R18, SRZ ;  /* 0x0000000000127805 */ /* 0x000fe2000001ff00 */
[----:B------:R-:W-:Y:S02]  /*0240*/  ULOP3.LUT UR44, UR42, 0x7ffffffc, URZ, 0xc0, !UPT ;  /* 0x7ffffffc2a2c7892 */ /* 0x000fe4000f8ec0ff */
[----:B------:R-:W-:Y:S02]  /*0250*/  ULEA.HI.X UR5, UR6, UR9, UR45, 0x3, UP0 ;  /* 0x0000000906057291 */ /* 0x000fe400080f1c2d */
[----:B------:R-:W-:Y:S01]  /*0260*/  UIADD3 UR4, UP0, UPT, UR4, 0x10, URZ ;  /* 0x0000001004047890 */ /* 0x000fe2000ff1e0ff */
[----:B------:R-:W0:Y:S03]  /*0270*/  LDCU UR48, c[0x0][0x390] ;  /* 0x00007200ff3077ac */ /* 0x000e260008000800 */
[----:B------:R-:W-:-:S02]  /*0280*/  UIADD3.X UR5, UPT, UPT, URZ, UR5, URZ, UP0, !UPT ;  /* 0x00000005ff057290 */ /* 0x000fc400087fe4ff */
[----:B------:R-:W-:Y:S01]  /*0290*/  IMAD.U32 R22, RZ, RZ, UR4 ;  /* 0x00000004ff167e24 */ /* 0x000fe2000f8e00ff */
[----:B------:R-:W1:Y:S03]  /*02a0*/  LDCU UR43, c[0x0][0x390] ;  /* 0x00007200ff2b77ac */ /* 0x000e660008000800 */
[----:B------:R-:W-:Y:S01]  /*02b0*/  IMAD.U32 R23, RZ, RZ, UR5 ;  /* 0x00000005ff177e24 */ /* 0x000fe2000f8e00ff */
[----:B------:R-:W2:Y:S01]  /*02c0*/  LDCU.64 UR46, c[0x0][0x398] ;  /* 0x00007300ff2e77ac */ /* 0x000ea20008000a00 */
[----:B------:R-:W-:Y:S02]  /*02d0*/  USHF.L.U32 UR49, UR10, 0x1, URZ ;  /* 0x000000010a317899 */ /* 0x000fe400080006ff */
[----:B------:R-:W-:Y:S02]  /*02e0*/  UIMAD UR50, UR10, 0x3, URZ ;  /* 0x000000030a3278a4 */ /* 0x000fe4000f8e02ff */
[----:B------:R-:W-:Y:S01]  /*02f0*/  UIADD3 UR44, UPT, UPT, -UR44, URZ, URZ ;  /* 0x000000ff2c2c7290 */ /* 0x000fe2000fffe1ff */
[----:B------:R-:W-:-:S11]  /*0300*/  UMOV UR39, URZ ;  /* 0x000000ff00277c82 */ /* 0x000fd60008000000 */
.L_x_6:
[----:B------:R-:W-:Y:S01]  /*0310*/  BAR.SYNC.DEFER_BLOCKING 0x0 ;  /* 0x0000000000007b1d */ /* 0x000fe20000010000 */
[----:B------:R-:W-:-:S04]  /*0320*/  UIADD3 UR4, UP0, UPT, UR39, UR40, URZ ;  /* 0x0000002827047290 */ /* 0x000fc8000ff1e0ff */
[----:B------:R-:W-:Y:S02]  /*0330*/  ULEA.HI.X.SX32 UR5, UR39, UR41, 0x1, UP0 ;  /* 0x0000002927057291 */ /* 0x000fe400080f0eff */
[----:B--2---:R-:W-:-:S04]  /*0340*/  ULEA UR6, UP0, UR4, UR46, 0x3 ;  /* 0x0000002e04067291 */ /* 0x004fc8000f8018ff */
[----:B------:R-:W-:Y:S02]  /*0350*/  ULEA.HI.X UR5, UR4, UR47, UR5, 0x3, UP0 ;  /* 0x0000002f04057291 */ /* 0x000fe400080f1c05 */
[----:B------:R-:W-:-:S04]  /*0360*/  MOV R28, UR6 ;  /* 0x00000006001c7c02 */ /* 0x000fc80008000f00 */
[----:B------:R-:W-:-:S05]  /*0370*/  IMAD.U32 R29, RZ, RZ, UR5 ;  /* 0x00000005ff1d7e24 */ /* 0x000fca000f8e00ff */
[----:B------:R-:W2:Y:S01]  /*0380*/  LDG.E.64 R10, desc[UR36][R28.64] ;  /* 0x000000241c0a7981 */ /* 0x000ea2000c1e1b00 */
[----:B---3--:R-:W3:Y:S01]  /*0390*/  LDCU UR4, c[0x0][0x2f8] ;  /* 0x00005f00ff0477ac */ /* 0x008ee20008000800 */
[----:B------:R-:W-:Y:S01]  /*03a0*/  MOV R24, 0x0 ;  /* 0x0000000000187802 */ /* 0x000fe20000000f00 */
[----:B------:R-:W-:Y:S01]  /*03b0*/  IMAD.MOV.U32 R7, RZ, RZ, R25 ;  /* 0x000000ffff077224 */ /* 0x000fe200078e0019 */
[----:B------:R-:W-:Y:S01]  /*03c0*/  MOV R6, R26 ;  /* 0x0000001a00067202 */ /* 0x000fe20000000f00 */
[----:B------:R-:W-:Y:S01]  /*03d0*/  ULOP3.LUT UR38, UR42, 0x7ffffffc, URZ, 0xc0, !UPT ;  /* 0x7ffffffc2a267892 */ /* 0x000fe2000f8ec0ff */
[----:B------:R4:W0:Y:S01]  /*03e0*/  LDC.64 R8, c[0x4][R24] ;  /* 0x0100000018087b82 */ /* 0x0008220000000a00 */
[----:B---3--:R-:W-:Y:S01]  /*03f0*/  VIADD R2, R26, -UR4 ;  /* 0x800000041a027c36 */ /* 0x008fe20008000000 */
[----:B------:R-:W3:Y:S02]  /*0400*/  LDCU.64 UR4, c[0x4][0x8] ;  /* 0x01000100ff0477ac */ /* 0x000ee40008000a00 */
[----:B---3--:R-:W-:-:S02]  /*0410*/  IMAD.U32 R4, RZ, RZ, UR4 ;  /* 0x00000004ff047e24 */ /* 0x008fc4000f8e00ff */
[----:B------:R-:W-:Y:S01]  /*0420*/  IMAD.U32 R5, RZ, RZ, UR5 ;  /* 0x00000005ff057e24 */ /* 0x000fe2000f8e00ff */
[----:B0-2---:R4:W-:Y:S06]  /*0430*/  STL.64 [R2], R10 ;  /* 0x0000000a02007387 */ /* 0x0059ec0000100a00 */
[----:B------:R-:W-:-:S07]  /*0440*/  LEPC R20, `(.L_x_2) ;  /* 0x000000001014794e */ /* 0x000fce0000000000 */
[----:B-1--4-:R-:W-:Y:S05]  /*0450*/  CALL.ABS.NOINC R8 ;  /* 0x0000000008007343 */ /* 0x012fea0003c00000 */
.L_x_2:
[----:B------:R-:W2:Y:S01]  /*0460*/  LDG.E.64 R4, desc[UR36][R28.64] ;  /* 0x000000241c047981 */ /* 0x000ea2000c1e1b00 */
[----:B------:R-:W-:Y:S05]  /*0470*/  WARPSYNC.ALL ;  /* 0x0000000000007948 */ /* 0x000fea0003800000 */
[----:B--2---:R0:W-:Y:S01]  /*0480*/  STG.E.64 desc[UR36][R22.64+-0x10], R4 ;  /* 0xfffff00416007986 */ /* 0x0041e2000c101b24 */
[----:B------:R-:W-:Y:S08]  /*0490*/  BAR.SYNC.DEFER_BLOCKING 0x0 ;  /* 0x0000000000007b1d */ /* 0x000ff00000010000 */
[----:B------:R-:W0:Y:S01]  /*04a0*/  LDC.64 R14, c[0x0][0x3a8] ;  /* 0x0000ea00ff0e7b82 */ /* 0x000e220000000a00 */
[----:B------:R-:W2:Y:S07]  /*04b0*/  LDG.E.64 R28, desc[UR36][R28.64] ;  /* 0x000000241c1c7981 */ /* 0x000eae000c1e1b00 */
[----:B------:R-:W-:Y:S06]  /*04c0*/  BAR.SYNC.DEFER_BLOCKING 0x0 ;  /* 0x0000000000007b1d */ /* 0x000fec0000010000 */
[----:B------:R-:W3:Y:S04]  /*04d0*/  LDG.E.64 R10, desc[UR36][R22.64+-0x10] ;  /* 0xfffff024160a7981 */ /* 0x000ee8000c1e1b00 */
[----:B0-----:R-:W3:Y:S01]  /*04e0*/  LDG.E.64 R4, desc[UR36][R14.64] ;  /* 0x000000240e047981 */ /* 0x001ee2000c1e1b00 */
[----:B------:R-:W-:-:S04]  /*04f0*/  UIADD3 UR4, UP0, UPT, UR48, UR40, URZ ;  /* 0x0000002830047290 */ /* 0x000fc8000ff1e0ff */
[----:B------:R-:W-:Y:S02]  /*0500*/  ULEA.HI.X.SX32 UR5, UR48, UR41, 0x1, UP0 ;  /* 0x0000002930057291 */ /* 0x000fe400080f0eff */
[----:B------:R-:W-:-:S04]  /*0510*/  ULEA UR6, UP0, UR4, UR46, 0x3 ;  /* 0x0000002e04067291 */ /* 0x000fc8000f8018ff */
[----:B------:R-:W-:Y:S02]  /*0520*/  ULEA.HI.X UR5, UR4, UR47, UR5, 0x3, UP0 ;  /* 0x0000002f04057291 */ /* 0x000fe400080f1c05 */
[----:B------:R-:W-:-:S04]  /*0530*/  IMAD.U32 R16, RZ, RZ, UR6 ;  /* 0x00000006ff107e24 */ /* 0x000fc8000f8e00ff */
[----:B------:R-:W-:Y:S01]  /*0540*/  IMAD.U32 R17, RZ, RZ, UR5 ;  /* 0x00000005ff117e24 */ /* 0x000fe2000f8e00ff */
[----:B------:R0:W1:Y:S04]  /*0550*/  LDC.64 R8, c[0x4][R24] ;  /* 0x0100000018087b82 */ /* 0x0000680000000a00 */
[----:B------:R-:W4:Y:S01]  /*0560*/  LDCU.64 UR4, c[0x4][0x8] ;  /* 0x01000100ff0477ac */ /* 0x000f220008000a00 */
[----:B---3--:R-:W-:-:S07]  /*0570*/  DFMA R10, R10, R10, R4 ;  /* 0x0000000a0a0a722b */ /* 0x008fce0000000004 */
[----:B------:R0:W-:Y:S01]  /*0580*/  STG.E.64 desc[UR36][R14.64], R10 ;  /* 0x0000000a0e007986 */ /* 0x0001e2000c101b24 */
[----:B------:R-:W-:Y:S06]  /*0590*/  BAR.SYNC.DEFER_BLOCKING 0x0 ;  /* 0x0000000000007b1d */ /* 0x000fec0000010000 */
[----:B------:R-:W3:Y:S01]  /*05a0*/  LDG.E.64 R12, desc[UR36][R16.64] ;  /* 0x00000024100c7981 */ /* 0x000ee2000c1e1b00 */
[----:B--2---:R-:W-:Y:S01]  /*05b0*/  DFMA R18, R28, R28, R18 ;  /* 0x0000001c1c12722b */ /* 0x004fe20000000012 */
[----:B----4-:R-:W-:Y:S01]  /*05c0*/  IMAD.U32 R4, RZ, RZ, UR4 ;  /* 0x00000004ff047e24 */ /* 0x010fe2000f8e00ff */
[----:B------:R-:W-:Y:S01]  /*05d0*/  MOV R5, UR5 ;  /* 0x0000000500057c02 */ /* 0x000fe20008000f00 */
[----:B------:R-:W-:-:S02]  /*05e0*/  IMAD.MOV.U32 R6, RZ, RZ, R26 ;  /* 0x000000ffff067224 */ /* 0x000fc400078e001a */
[----:B------:R-:W-:Y:S01]  /*05f0*/  IMAD.MOV.U32 R7, RZ, RZ, R25 ;  /* 0x000000ffff077224 */ /* 0x000fe200078e0019 */
[----:B-1-3--:R0:W-:Y:S06]  /*0600*/  STL.64 [R2], R12 ;  /* 0x0000000c02007387 */ /* 0x00a1ec0000100a00 */
[----:B------:R-:W-:-:S07]  /*0610*/  LEPC R20, `(.L_x_3) ;  /* 0x000000001014794e */ /* 0x000fce0000000000 */
[----:B0-----:R-:W-:Y:S05]  /*0620*/  CALL.ABS.NOINC R8 ;  /* 0x0000000008007343 */ /* 0x001fea0003c00000 */
.L_x_3:
        /* <DEDUP_REMOVED lines=22> */
[----:B----4-:R-:W-:Y:S01]  /*0790*/  MOV R4, UR4 ;  /* 0x0000000400047c02 */ /* 0x010fe20008000f00 */
[----:B------:R-:W-:-:S02]  /*07a0*/  IMAD.U32 R5, RZ, RZ, UR5 ;  /* 0x00000005ff057e24 */ /* 0x000fc4000f8e00ff */
[----:B------:R-:W-:Y:S02]  /*07b0*/  IMAD.MOV.U32 R6, RZ, RZ, R26 ;  /* 0x000000ffff067224 */ /* 0x000fe400078e001a */
[----:B------:R-:W-:Y:S01]  /*07c0*/  IMAD.MOV.U32 R7, RZ, RZ, R25 ;  /* 0x000000ffff077224 */ /* 0x000fe200078e0019 */
[----:B-1-3--:R0:W-:Y:S06]  /*07d0*/  STL.64 [R2], R12 ;  /* 0x0000000c02007387 */ /* 0x00a1ec0000100a00 */
[----:B------:R-:W-:-:S07]  /*07e0*/  LEPC R20, `(.L_x_4) ;  /* 0x000000001014794e */ /* 0x000fce0000000000 */
[----:B0-----:R-:W-:Y:S05]  /*07f0*/  CALL.ABS.NOINC R8 ;  /* 0x0000000008007343 */ /* 0x001fea0003c00000 */
.L_x_4:
        /* <DEDUP_REMOVED lines=14> */
[----:B------:R-:W-:Y:S01]  /*08e0*/  MOV R17, UR5 ;  /* 0x0000000500117c02 */ /* 0x000fe20008000f00 */
[----:B------:R0:W1:Y:S04]  /*08f0*/  LDC.64 R8, c[0x4][R24] ;  /* 0x0100000018087b82 */ /* 0x0000680000000a00 */
[----:B------:R-:W4:Y:S01]  /*0900*/  LDCU.64 UR4, c[0x4][0x8] ;  /* 0x01000100ff0477ac */ /* 0x000f220008000a00 */
[----:B---3--:R-:W-:-:S07]  /*0910*/  DFMA R10, R10, R10, R4 ;  /* 0x0000000a0a0a722b */ /* 0x008fce0000000004 */
[----:B------:R0:W-:Y:S01]  /*0920*/  STG.E.64 desc[UR36][R14.64], R10 ;  /* 0x0000000a0e007986 */ /* 0x0001e2000c101b24 */
[----:B------:R-:W-:Y:S06]  /*0930*/  BAR.SYNC.DEFER_BLOCKING 0x0 ;  /* 0x0000000000007b1d */ /* 0x000fec0000010000 */
[----:B------:R-:W3:Y:S01]  /*0940*/  LDG.E.64 R12, desc[UR36][R16.64] ;  /* 0x00000024100c7981 */ /* 0x000ee2000c1e1b00 */
[----:B--2---:R-:W-:Y:S01]  /*0950*/  DFMA R18, R28, R28, R18 ;  /* 0x0000001c1c12722b */ /* 0x004fe20000000012 */
[----:B----4-:R-:W-:Y:S02]  /*0960*/  IMAD.U32 R4, RZ, RZ, UR4 ;  /* 0x00000004ff047e24 */ /* 0x010fe4000f8e00ff */
[----:B------:R-:W-:-:S02]  /*0970*/  IMAD.U32 R5, RZ, RZ, UR5 ;  /* 0x00000005ff057e24 */ /* 0x000fc4000f8e00ff */
[----:B------:R-:W-:Y:S02]  /*0980*/  IMAD.MOV.U32 R6, RZ, RZ, R26 ;  /* 0x000000ffff067224 */ /* 0x000fe400078e001a */
[----:B------:R-:W-:Y:S01]  /*0990*/  IMAD.MOV.U32 R7, RZ, RZ, R25 ;  /* 0x000000ffff077224 */ /* 0x000fe200078e0019 */
[----:B-1-3--:R0:W-:Y:S06]  /*09a0*/  STL.64 [R2], R12 ;  /* 0x0000000c02007387 */ /* 0x00a1ec0000100a00 */
[----:B------:R-:W-:-:S07]  /*09b0*/  LEPC R20, `(.L_x_5) ;  /* 0x000000001014794e */ /* 0x000fce0000000000 */
[----:B0-----:R-:W-:Y:S05]  /*09c0*/  CALL.ABS.NOINC R8 ;  /* 0x0000000008007343 */ /* 0x001fea0003c00000 */
.L_x_5:
[----:B------:R-:W2:Y:S01]  /*09d0*/  LDG.E.64 R2, desc[UR36][R16.64] ;  /* 0x0000002410027981 */ /* 0x000ea2000c1e1b00 */
[----:B------:R-:W-:Y:S05]  /*09e0*/  WARPSYNC.ALL ;  /* 0x0000000000007948 */ /* 0x000fea0003800000 */
[----:B--2---:R0:W-:Y:S01]  /*09f0*/  STG.E.64 desc[UR36][R22.64+0x8], R2 ;  /* 0x0000080216007986 */ /* 0x0041e2000c101b24 */
[----:B------:R-:W-:Y:S08]  /*0a00*/  BAR.SYNC.DEFER_BLOCKING 0x0 ;  /* 0x0000000000007b1d */ /* 0x000ff00000010000 */
[----:B------:R-:W1:Y:S01]  /*0a10*/  LDC.64 R6, c[0x0][0x3a8] ;  /* 0x0000ea00ff067b82 */ /* 0x000e620000000a00 */
[----:B------:R-:W2:Y:S07]  /*0a20*/  LDG.E.64 R16, desc[UR36][R16.64] ;  /* 0x0000002410107981 */ /* 0x000eae000c1e1b00 */
[----:B------:R-:W-:Y:S06]  /*0a30*/  BAR.SYNC.DEFER_BLOCKING 0x0 ;  /* 0x0000000000007b1d */ /* 0x000fec0000010000 */
[----:B0-----:R0:W3:Y:S04]  /*0a40*/  LDG.E.64 R2, desc[UR36][R22.64+0x8] ;  /* 0x0000082416027981 */ /* 0x0010e8000c1e1b00 */
[----:B-1----:R-:W3:Y:S01]  /*0a50*/  LDG.E.64 R4, desc[UR36][R6.64] ;  /* 0x0000002406047981 */ /* 0x002ee2000c1e1b00 */
[----:B------:R-:W-:Y:S01]  /*0a60*/  UIADD3 UR44, UPT, UPT, UR44, 0x4, URZ ;  /* 0x000000042c2c7890 */ /* 0x000fe2000fffe0ff */
[----:B------:R-:W-:-:S03]  /*0a70*/  UMOV UR10, UR43 ;  /* 0x0000002b000a7c82 */ /* 0x000fc60008000000 */
[----:B------:R-:W-:Y:S01]  /*0a80*/  UISETP.NE.AND UP0, UPT, UR44, URZ, UPT ;  /* 0x000000ff2c00728c */ /* 0x000fe2000bf05270 */
[----:B0-----:R-:W-:Y:S01]  /*0a90*/  IADD3 R22, P0, PT, R22, 0x20, RZ ;  /* 0x0000002016167810 */ /* 0x001fe20007f1e0ff */
[----:B------:R-:W-:Y:S02]  /*0aa0*/  ULEA UR48, UR10, UR48, 0x2 ;  /* 0x000000300a307291 */ /* 0x000fe4000f8e10ff */
[----:B------:R-:W-:Y:S01]  /*0ab0*/  ULEA UR49, UR10, UR49, 0x2 ;  /* 0x000000310a317291 */ /* 0x000fe2000f8e10ff */
[----:B------:R-:W-:Y:S01]  /*0ac0*/  IADD3.X R23, PT, PT, RZ, R23, RZ, P0, !PT ;  /* 0x00000017ff177210 */ /* 0x000fe200007fe4ff */
[----:B------:R-:W-:Y:S02]  /*0ad0*/  ULEA UR50, UR10, UR50, 0x2 ;  /* 0x000000320a327291 */ /* 0x000fe4000f8e10ff */
[----:B------:R-:W-:Y:S01]  /*0ae0*/  ULEA UR39, UR10, UR39, 0x2 ;  /* 0x000000270a277291 */ /* 0x000fe2000f8e10ff */
[----:B--2---:R-:W-:Y:S02]  /*0af0*/  DFMA R18, R16, R16, R18 ;  /* 0x000000101012722b */ /* 0x004fe40000000012 */
[----:B---3--:R-:W-:-:S07]  /*0b00*/  DFMA R4, R2, R2, R4 ;  /* 0x000000020204722b */ /* 0x008fce0000000004 */
[----:B------:R3:W-:Y:S01]  /*0b10*/  STG.E.64 desc[UR36][R6.64], R4 ;  /* 0x0000000406007986 */ /* 0x0007e2000c101b24 */
[----:B------:R-:W-:Y:S05]  /*0b20*/  BRA.U UP0, `(.L_x_6) ;  /* 0xfffffff500f87547 */ /* 0x000fea000b83ffff */
.L_x_1:
[----:B------:R-:W-:-:S09]  /*0b30*/  ULOP3.LUT UP0, UR4, UR42, 0x3, URZ, 0xc0, !UPT ;  /* 0x000000032a047892 */ /* 0x000fd2000f80c0ff */
[----:B------:R-:W-:Y:S05]  /*0b40*/  BRA.U !UP0, `(.L_x_0) ;  /* 0x0000000508dc7547 */ /* 0x000fea000b800000 */
[----:B------:R-:W-:-:S09]  /*0b50*/  UISETP.NE.AND UP0, UPT, UR4, 0x1, UPT ;  /* 0x000000010400788c */ /* 0x000fd2000bf05270 */
[----:B------:R-:W-:Y:S05]  /*0b60*/  BRA.U !UP0, `(.L_x_7) ;  /* 0x0000000508247547 */ /* 0x000fea000b800000 */
[----:B------:R-:W0:Y:S01]  /*0b70*/  LDCU.64 UR6, c[0x0][0x398] ;  /* 0x00007300ff0677ac */ /* 0x000e220008000a00 */
[----:B------:R-:W-:-:S04]  /*0b80*/  UIMAD UR39, UR38, UR10, URZ ;  /* 0x0000000a262772a4 */ /* 0x000fc8000f8e02ff */
[----:B------:R-:W-:-:S04]  /*0b90*/  UIADD3 UR4, UP0, UPT, UR39, UR40, URZ ;  /* 0x0000002827047290 */ /* 0x000fc8000ff1e0ff */
[----:B------:R-:W-:Y:S02]  /*0ba0*/  ULEA.HI.X.SX32 UR5, UR39, UR41, 0x1, UP0 ;  /* 0x0000002927057291 */ /* 0x000fe400080f0eff */
[----:B0-----:R-:W-:-:S04]  /*0bb0*/  ULEA UR6, UP0, UR4, UR6, 0x3 ;  /* 0x0000000604067291 */ /* 0x001fc8000f8018ff */
[----:B------:R-:W-:Y:S02]  /*0bc0*/  ULEA.HI.X UR5, UR4, UR7, UR5, 0x3, UP0 ;  /* 0x0000000704057291 */ /* 0x000fe400080f1c05 */
[----:B------:R-:W-:-:S04]  /*0bd0*/  IMAD.U32 R16, RZ, RZ, UR6 ;  /* 0x00000006ff107e24 */ /* 0x000fc8000f8e00ff */
[----:B------:R-:W-:Y:S01]  /*0be0*/  IMAD.U32 R17, RZ, RZ, UR5 ;  /* 0x00000005ff117e24 */ /* 0x000fe2000f8e00ff */
[----:B------:R-:W-:Y:S01]  /*0bf0*/  BAR.SYNC.DEFER_BLOCKING 0x0 ;  /* 0x0000000000007b1d */ /* 0x000fe20000010000 */
[----:B------:R-:W-:-:S05]  /*0c00*/  MOV R2, 0x0 ;  /* 0x0000000000027802 */ /* 0x000fca0000000f00 */
[----:B------:R-:W3:Y:S01]  /*0c10*/  LDCU.64 UR4, c[0x4][0x8] ;  /* 0x01000100ff0477ac */ /* 0x000ee20008000a00 */
[----:B------:R-:W2:Y:S01]  /*0c20*/  LDG.E.64 R8, desc[UR36][R16.64] ;  /* 0x0000002410087981 */ /* 0x000ea2000c1e1b00 */
[----:B------:R0:W1:Y:S01]  /*0c30*/  LDC.64 R10, c[0x4][R2] ;  /* 0x01000000020a7b82 */ /* 0x0000620000000a00 */
[----:B---3--:R-:W-:Y:S01]  /*0c40*/  IMAD.U32 R4, RZ, RZ, UR4 ;  /* 0x00000004ff047e24 */ /* 0x008fe2000f8e00ff */
[----:B------:R-:W-:Y:S01]  /*0c50*/  MOV R6, R26 ;  /* 0x0000001a00067202 */ /* 0x000fe20000000f00 */
[----:B------:R-:W-:Y:S02]  /*0c60*/  IMAD.U32 R5, RZ, RZ, UR5 ;  /* 0x00000005ff057e24 */ /* 0x000fe4000f8e00ff */
[----:B------:R-:W-:Y:S01]  /*0c70*/  IMAD.MOV.U32 R7, RZ, RZ, R25 ;  /* 0x000000ffff077224 */ /* 0x000fe200078e0019 */
[----:B-12---:R0:W-:Y:S06]  /*0c80*/  STL.64 [R1], R8 ;  /* 0x0000000801007387 */ /* 0x0061ec0000100a00 */
[----:B------:R-:W-:-:S07]  /*0c90*/  LEPC R20, `(.L_x_8) ;  /* 0x000000001014794e */ /* 0x000fce0000000000 */
[----:B0-----:R-:W-:Y:S05]  /*0ca0*/  CALL.ABS.NOINC R10 ;  /* 0x000000000a007343 */ /* 0x001fea0003c00000 */
.L_x_8:
[----:B------:R-:W2:Y:S01]  /*0cb0*/  LDG.E.64 R4, desc[UR36][R16.64] ;  /* 0x0000002410047981 */ /* 0x000ea2000c1e1b00 */
[----:B------:R-:W0:Y:S01]  /*0cc0*/  LDCU UR4, c[0x0][0x388] ;  /* 0x00007100ff0477ac */ /* 0x000e220008000800 */
[----:B------:R-:W1:Y:S01]  /*0cd0*/  LDCU.64 UR6, c[0x0][0x3a0] ;  /* 0x00007400ff0677ac */ /* 0x000e620008000a00 */
[----:B0-----:R-:W-:-:S04]  /*0ce0*/  UIADD3 UR4, UP0, UPT, UR38, UR4, URZ ;  /* 0x0000000426047290 */ /* 0x001fc8000ff1e0ff */
[----:B------:R-:W-:Y:S02]  /*0cf0*/  UIADD3.X UR5, UPT, UPT, URZ, UR45, URZ, UP0, !UPT ;  /* 0x0000002dff057290 */ /* 0x000fe400087fe4ff */
[----:B-1----:R-:W-:-:S04]  /*0d00*/  ULEA UR6, UP0, UR4, UR6, 0x3 ;  /* 0x0000000604067291 */ /* 0x002fc8000f8018ff */
[----:B------:R-:W-:Y:S02]  /*0d10*/  ULEA.HI.X UR5, UR4, UR7, UR5, 0x3, UP0 ;  /* 0x0000000704057291 */ /* 0x000fe400080f1c05 */
[----:B------:R-:W-:-:S04]  /*0d20*/  IMAD.U32 R22, RZ, RZ, UR6 ;  /* 0x00000006ff167e24 */ /* 0x000fc8000f8e00ff */
[----:B------:R-:W-:Y:S01]  /*0d30*/  IMAD.U32 R23, RZ, RZ, UR5 ;  /* 0x00000005ff177e24 */ /* 0x000fe2000f8e00ff */
[----:B------:R-:W-:Y:S05]  /*0d40*/  WARPSYNC.ALL ;  /* 0x0000000000007948 */ /* 0x000fea0003800000 */
[----:B--2---:R0:W-:Y:S01]  /*0d50*/  STG.E.64 desc[UR36][R22.64], R4 ;  /* 0x0000000416007986 */ /* 0x0041e2000c101b24 */
[----:B------:R-:W-:Y:S08]  /*0d60*/  BAR.SYNC.DEFER_BLOCKING 0x0 ;  /* 0x0000000000007b1d */ /* 0x000ff00000010000 */
[----:B------:R-:W1:Y:S01]  /*0d70*/  LDC.64 R12, c[0x0][0x3a8] ;  /* 0x0000ea00ff0c7b82 */ /* 0x000e620000000a00 */
[----:B------:R-:W2:Y:S01]  /*0d80*/  LDCU UR4, c[0x0][0x390] ;  /* 0x00007200ff0477ac */ /* 0x000ea20008000800 */
[----:B------:R-:W3:Y:S01]  /*0d90*/  LDCU.64 UR6, c[0x0][0x398] ;  /* 0x00007300ff0677ac */ /* 0x000ee20008000a00 */
[----:B0-----:R0:W4:Y:S05]  /*0da0*/  LDG.E.64 R4, desc[UR36][R16.64] ;  /* 0x0000002410047981 */ /* 0x00112a000c1e1b00 */
[----:B------:R-:W-:Y:S06]  /*0db0*/  BAR.SYNC.DEFER_BLOCKING 0x0 ;  /* 0x0000000000007b1d */ /* 0x000fec0000010000 */
[----:B------:R-:W5:Y:S04]  /*0dc0*/  LDG.E.64 R8, desc[UR36][R22.64] ;  /* 0x0000002416087981 */ /* 0x000f68000c1e1b00 */
[----:B-1----:R-:W5:Y:S01]  /*0dd0*/  LDG.E.64 R6, desc[UR36][R12.64] ;  /* 0x000000240c067981 */ /* 0x002f62000c1e1b00 */
[----:B--2---:R-:W-:-:S04]  /*0de0*/  UIADD3 UR4, UPT, UPT, UR39, UR4, URZ ;  /* 0x0000000427047290 */ /* 0x004fc8000fffe0ff */
[----:B------:R-:W-:-:S04]  /*0df0*/  UIADD3 UR5, UP0, UPT, UR4, UR40, URZ ;  /* 0x0000002804057290 */ /* 0x000fc8000ff1e0ff */
[----:B------:R-:W-:Y:S02]  /*0e00*/  ULEA.HI.X.SX32 UR4, UR4, UR41, 0x1, UP0 ;  /* 0x0000002904047291 */ /* 0x000fe400080f0eff */
[----:B---3--:R-:W-:-:S04]  /*0e10*/  ULEA UR6, UP0, UR5, UR6, 0x3 ;  /* 0x0000000605067291 */ /* 0x008fc8000f8018ff */
[----:B------:R-:W-:Y:S02]  /*0e20*/  ULEA.HI.X UR4, UR5, UR7, UR4, 0x3, UP0 ;  /* 0x0000000705047291 */ /* 0x000fe400080f1c04 */
[----:B0-----:R-:W-:-:S04]  /*0e30*/  IMAD.U32 R16, RZ, RZ, UR6 ;  /* 0x00000006ff107e24 */ /* 0x001fc8000f8e00ff */
[----:B------:R-:W-:Y:S01]  /*0e40*/  MOV R17, UR4 ;  /* 0x0000000400117c02 */ /* 0x000fe20008000f00 */
[----:B------:R-:W0:Y:S04]  /*0e50*/  LDC.64 R2, c[0x4][R2] ;  /* 0x0100000002027b82 */ /* 0x000e280000000a00 */
[----:B------:R-:W1:Y:S01]  /*0e60*/  LDCU.64 UR4, c[0x4][0x8] ;  /* 0x01000100ff0477ac */ /* 0x000e620008000a00 */
[----:B-----5:R-:W-:-:S07]  /*0e70*/  DFMA R8, R8, R8, R6 ;  /* 0x000000080808722b */ /* 0x020fce0000000006 */
[----:B------:R2:W-:Y:S01]  /*0e80*/  STG.E.64 desc[UR36][R12.64], R8 ;  /* 0x000000080c007986 */ /* 0x0005e2000c101b24 */
[----:B------:R-:W-:Y:S06]  /*0e90*/  BAR.SYNC.DEFER_BLOCKING 0x0 ;  /* 0x0000000000007b1d */ /* 0x000fec0000010000 */
[----:B------:R-:W3:Y:S01]  /*0ea0*/  LDG.E.64 R10, desc[UR36][R16.64] ;  /* 0x00000024100a7981 */ /* 0x000ee2000c1e1b00 */
[----:B----4-:R-:W-:Y:S01]  /*0eb0*/  DFMA R18, R4, R4, R18 ;  /* 0x000000040412722b */ /* 0x010fe20000000012 */
[----:B------:R-:W-:Y:S02]  /*0ec0*/  IMAD.MOV.U32 R6, RZ, RZ, R26 ;  /* 0x000000ffff067224 */ /* 0x000fe400078e001a */
[----:B-1----:R-:W-:-:S02]  /*0ed0*/  IMAD.U32 R4, RZ, RZ, UR4 ;  /* 0x00000004ff047e24 */ /* 0x002fc4000f8e00ff */
[----:B------:R-:W-:Y:S02]  /*0ee0*/  IMAD.U32 R5, RZ, RZ, UR5 ;  /* 0x00000005ff057e24 */ /* 0x000fe4000f8e00ff */
[----:B------:R-:W-:Y:S01]  /*0ef0*/  IMAD.MOV.U32 R7, RZ, RZ, R25 ;  /* 0x000000ffff077224 */ /* 0x000fe200078e0019 */
[----:B0--3--:R2:W-:Y:S06]  /*0f00*/  STL.64 [R1], R10 ;  /* 0x0000000a01007387 */ /* 0x0095ec0000100a00 */
[----:B------:R-:W-:-:S07]  /*0f10*/  LEPC R20, `(.L_x_9) ;  /* 0x000000001014794e */ /* 0x000fce0000000000 */
[----:B--2---:R-:W-:Y:S05]  /*0f20*/  CALL.ABS.NOINC R2 ;  /* 0x0000000002007343 */ /* 0x004fea0003c00000 */
.L_x_9:
[----:B------:R-:W2:Y:S01]  /*0f30*/  LDG.E.64 R2, desc[UR36][R16.64] ;  /* 0x0000002410027981 */ /* 0x000ea2000c1e1b00 */
[----:B------:R-:W-:Y:S05]  /*0f40*/  WARPSYNC.ALL ;  /* 0x0000000000007948 */ /* 0x000fea0003800000 */
[----:B--2---:R0:W-:Y:S01]  /*0f50*/  STG.E.64 desc[UR36][R22.64+0x8], R2 ;  /* 0x0000080216007986 */ /* 0x0041e2000c101b24 */
[----:B------:R-:W-:Y:S08]  /*0f60*/  BAR.SYNC.DEFER_BLOCKING 0x0 ;  /* 0x0000000000007b1d */ /* 0x000ff00000010000 */
[----:B------:R-:W1:Y:S01]  /*0f70*/  LDC.64 R4, c[0x0][0x3a8] ;  /* 0x0000ea00ff047b82 */ /* 0x000e620000000a00 */
[----:B------:R-:W2:Y:S07]  /*0f80*/  LDG.E.64 R16, desc[UR36][R16.64] ;  /* 0x0000002410107981 */ /* 0x000eae000c1e1b00 */
[----:B------:R-:W-:Y:S06]  /*0f90*/  BAR.SYNC.DEFER_BLOCKING 0x0 ;  /* 0x0000000000007b1d */ /* 0x000fec0000010000 */
[----:B0-----:R-:W3:Y:S04]  /*0fa0*/  LDG.E.64 R22, desc[UR36][R22.64+0x8] ;  /* 0x0000082416167981 */ /* 0x001ee8000c1e1b00 */
[----:B-1----:R-:W3:Y:S01]  /*0fb0*/  LDG.E.64 R2, desc[UR36][R4.64] ;  /* 0x0000002404027981 */ /* 0x002ee2000c1e1b00 */
[----:B------:R-:W-:Y:S01]  /*0fc0*/  UIADD3 UR38, UPT, UPT, UR38, 0x2, URZ ;  /* 0x0000000226267890 */ /* 0x000fe2000fffe0ff */
[----:B--2---:R-:W-:-:S02]  /*0fd0*/  DFMA R18, R16, R16, R18 ;  /* 0x000000101012722b */ /* 0x004fc40000000012 */
[----:B---3--:R-:W-:-:S07]  /*0fe0*/  DFMA R2, R22, R22, R2 ;  /* 0x000000161602722b */ /* 0x008fce0000000002 */
[----:B------:R0:W-:Y:S04]  /*0ff0*/  STG.E.64 desc[UR36][R4.64], R2 ;  /* 0x0000000204007986 */ /* 0x0001e8000c101b24 */
.L_x_7:
[----:B------:R-:W-:-:S04]  /*1000*/  ULOP3.LUT UR42, UR42, 0x1, URZ, 0xc0, !UPT ;  /* 0x000000012a2a7892 */ /* 0x000fc8000f8ec0ff */
[----:B------:R-:W-:-:S09]  /*1010*/  UISETP.NE.U32.AND UP0, UPT, UR42, 0x1, UPT ;  /* 0x000000012a00788c */ /* 0x000fd2000bf05070 */
[----:B------:R-:W-:Y:S05]  /*1020*/  BRA.U UP0, `(.L_x_0) ;  /* 0x0000000100a47547 */ /* 0x000fea000b800000 */
[----:B------:R-:W1:Y:S01]  /*1030*/  LDCU UR4, c[0x0][0x390] ;  /* 0x00007200ff0477ac */ /* 0x000e620008000800 */
[----:B------:R-:W2:Y:S01]  /*1040*/  LDCU.64 UR6, c[0x0][0x398] ;  /* 0x00007300ff0677ac */ /* 0x000ea20008000a00 */
[----:B-1----:R-:W-:-:S04]  /*1050*/  UIMAD UR4, UR38, UR4, URZ ;  /* 0x00000004260472a4 */ /* 0x002fc8000f8e02ff */
[----:B------:R-:W-:-:S04]  /*1060*/  UIADD3 UR40, UP0, UPT, UR4, UR40, URZ ;  /* 0x0000002804287290 */ /* 0x000fc8000ff1e0ff */
[----:B------:R-:W-:Y:S02]  /*1070*/  ULEA.HI.X.SX32 UR4, UR4, UR41, 0x1, UP0 ;  /* 0x0000002904047291 */ /* 0x000fe400080f0eff */
[----:B--2---:R-:W-:-:S04]  /*1080*/  ULEA UR5, UP0, UR40, UR6, 0x3 ;  /* 0x0000000628057291 */ /* 0x004fc8000f8018ff */
[----:B------:R-:W-:Y:S02]  /*1090*/  ULEA.HI.X UR4, UR40, UR7, UR4, 0x3, UP0 ;  /* 0x0000000728047291 */ /* 0x000fe400080f1c04 */
[----:B------:R-:W-:-:S04]  /*10a0*/  MOV R16, UR5 ;  /* 0x0000000500107c02 */ /* 0x000fc80008000f00 */
[----:B------:R-:W-:Y:S01]  /*10b0*/  IMAD.U32 R17, RZ, RZ, UR4 ;  /* 0x00000004ff117e24 */ /* 0x000fe2000f8e00ff */
[----:B------:R-:W-:Y:S01]  /*10c0*/  BAR.SYNC.DEFER_BLOCKING 0x0 ;  /* 0x0000000000007b1d */ /* 0x000fe20000010000 */
[----:B------:R-:W-:-:S05]  /*10d0*/  MOV R0, 0x0 ;  /* 0x0000000000007802 */ /* 0x000fca0000000f00 */
[----:B------:R-:W3:Y:S01]  /*10e0*/  LDCU.64 UR4, c[0x4][0x8] ;  /* 0x01000100ff0477ac */ /* 0x000ee20008000a00 */
[----:B0-----:R-:W2:Y:S01]  /*10f0*/  LDG.E.64 R2, desc[UR36][R16.64] ;  /* 0x0000002410027981 */ /* 0x001ea2000c1e1b00 */
        /* <DEDUP_REMOVED lines=8> */
.L_x_10:
        /* <DEDUP_REMOVED lines=17> */
[----:B--2---:R-:W-:-:S02]  /*1290*/  DFMA R18, R16, R16, R18 ;  /* 0x000000101012722b */ /* 0x004fc40000000012 */
[----:B---3--:R-:W-:-:S07]  /*12a0*/  DFMA R2, R4, R4, R2 ;  /* 0x000000040402722b */ /* 0x008fce0000000002 */
[----:B------:R1:W-:Y:S04]  /*12b0*/  STG.E.64 desc[UR36][R6.64], R2 ;  /* 0x0000000206007986 */ /* 0x0003e8000c101b24 */
.L_x_0:
[----:B01----:R-:W0:Y:S01]  /*12c0*/  MUFU.RSQ64H R3, R19 ;  /* 0x0000001300037308 */ /* 0x003e220000001c00 */
[----:B------:R-:W-:Y:S01]  /*12d0*/  IADD3 R2, PT, PT, R19, -0x3500000, RZ ;  /* 0xfcb0000013027810 */ /* 0x000fe20007ffe0ff */
[----:B---3--:R-:W-:Y:S01]  /*12e0*/  IMAD.MOV.U32 R6, RZ, RZ, 0x0 ;  /* 0x00000000ff067424 */ /* 0x008fe200078e00ff */
[----:B------:R-:W-:Y:S01]  /*12f0*/  BAR.SYNC.DEFER_BLOCKING 0x0 ;  /* 0x0000000000007b1d */ /* 0x000fe20000010000 */
[----:B------:R-:W-:Y:S01]  /*1300*/  IMAD.MOV.U32 R7, RZ, RZ, 0x3fd80000 ;  /* 0x3fd80000ff077424 */ /* 0x000fe200078e00ff */
[----:B------:R-:W-:-:S04]  /*1310*/  ISETP.GE.U32.AND P0, PT, R2, 0x7ca00000, PT ;  /* 0x7ca000000200780c */ /* 0x000fc80003f06070 */
[----:B0-----:R-:W-:-:S08]  /*1320*/  DMUL R4, R2, R2 ;  /* 0x0000000202047228 */ /* 0x001fd00000000000 */
[----:B------:R-:W-:-:S08]  /*1330*/  DFMA R4, -R4, R18, 1 ;  /* 0x3ff000000404742b */ /* 0x000fd00000000112 */
[----:B------:R-:W-:Y:S02]  /*1340*/  DFMA R6, R4, R6, 0.5 ;  /* 0x3fe000000406742b */ /* 0x000fe40000000006 */
[----:B------:R-:W-:-:S08]  /*1350*/  DMUL R4, R2, R4 ;  /* 0x0000000402047228 */ /* 0x000fd00000000000 */
[----:B------:R-:W-:-:S08]  /*1360*/  DFMA R8, R6, R4, R2 ;  /* 0x000000040608722b */ /* 0x000fd00000000002 */
[----:B------:R-:W-:Y:S02]  /*1370*/  DMUL R4, R8, R18 ;  /* 0x0000001208047228 */ /* 0x000fe40000000000 */
[----:B------:R-:W-:Y:S01]  /*1380*/  VIADD R7, R9, 0xfff00000 ;  /* 0xfff0000009077836 */ /* 0x000fe20000000000 */
[----:B------:R-:W-:-:S05]  /*1390*/  MOV R6, R8 ;  /* 0x0000000800067202 */ /* 0x000fca0000000f00 */
[----:B------:R-:W-:-:S08]  /*13a0*/  DFMA R10, R4, -R4, R18 ;  /* 0x80000004040a722b */ /* 0x000fd00000000012 */
[----:B------:R-:W-:Y:S01]  /*13b0*/  DFMA R16, R10, R6, R4 ;  /* 0x000000060a10722b */ /* 0x000fe20000000004 */
[----:B------:R-:W-:Y:S10]  /*13c0*/  @!P0 BRA `(.L_x_11) ;  /* 0x0000000000108947 */ /* 0x000ff40003800000 */
[----:B------:R-:W-:Y:S01]  /*13d0*/  IMAD.MOV.U32 R12, RZ, RZ, R18 ;  /* 0x000000ffff0c7224 */ /* 0x000fe200078e0012 */
[----:B------:R-:W-:Y:S01]  /*13e0*/  MOV R0, 0x1410 ;  /* 0x0000141000007802 */ /* 0x000fe20000000f00 */
[----:B------:R-:W-:-:S07]  /*13f0*/  IMAD.MOV.U32 R13, RZ, RZ, R19 ;  /* 0x000000ffff0d7224 */ /* 0x000fce00078e0013 */
[----:B------:R-:W-:Y:S05]  /*1400*/  CALL.REL.NOINC `($__internal_1_$__cuda_sm20_dsqrt_rn_f64_mediumpath_v1) ;  /* 0x0000000800087944 */ /* 0x000fea0003c00000 */
.L_x_11:
[----:B------:R-:W-:Y:S01]  /*1410*/  MOV R0, 0x0 ;  /* 0x0000000000007802 */ /* 0x000fe20000000f00 */
[----:B------:R0:W-:Y:S01]  /*1420*/  STL.64 [R1], R16 ;  /* 0x0000001001007387 */ /* 0x0001e20000100a00 */
[----:B------:R-:W1:Y:S01]  /*1430*/  LDCU.64 UR4, c[0x4][0x10] ;  /* 0x01000200ff0477ac */ /* 0x000e620008000a00 */
[----:B------:R-:W-:Y:S01]  /*1440*/  IMAD.MOV.U32 R6, RZ, RZ, R26 ;  /* 0x000000ffff067224 */ /* 0x000fe200078e001a */
[----:B------:R0:W2:Y:S01]  /*1450*/  LDC.64 R2, c[0x4][R0] ;  /* 0x0100000000027b82 */ /* 0x0000a20000000a00 */
[----:B------:R-:W-:Y:S02]  /*1460*/  IMAD.MOV.U32 R7, RZ, RZ, R25 ;  /* 0x000000ffff077224 */ /* 0x000fe400078e0019 */
[----:B-1----:R-:W-:Y:S01]  /*1470*/  IMAD.U32 R4, RZ, RZ, UR4 ;  /* 0x00000004ff047e24 */ /* 0x002fe2000f8e00ff */
[----:B0-----:R-:W-:-:S07]  /*1480*/  MOV R5, UR5 ;  /* 0x0000000500057c02 */ /* 0x001fce0008000f00 */
[----:B------:R-:W-:-:S07]  /*1490*/  LEPC R20, `(.L_x_12) ;  /* 0x000000001014794e */ /* 0x000fce0000000000 */
[----:B--2---:R-:W-:Y:S05]  /*14a0*/  CALL.ABS.NOINC R2 ;  /* 0x0000000002007343 */ /* 0x004fea0003c00000 */
.L_x_12:
[----:B------:R-:W-:-:S14]  /*14b0*/  DSETP.NEU.AND P0, PT, R18, RZ, PT ;  /* 0x000000ff1200722a */ /* 0x000fdc0003f0d000 */
[----:B------:R-:W0:Y:S02]  /*14c0*/  @!P0 LDC.64 R2, c[0x0][0x3a8] ;  /* 0x0000ea00ff028b82 */ /* 0x000e240000000a00 */
[----:B0-----:R0:W-:Y:S01]  /*14d0*/  @!P0 STG.E.64 desc[UR36][R2.64], RZ ;  /* 0x000000ff02008986 */ /* 0x0011e2000c101b24 */
[----:B------:R-:W-:Y:S05]  /*14e0*/  @!P0 EXIT ;  /* 0x000000000000894d */ /* 0x000fea0003800000 */
[----:B------:R-:W-:Y:S01]  /*14f0*/  MOV R0, 0x0 ;  /* 0x0000000000007802 */ /* 0x000fe20000000f00 */
[----:B------:R1:W-:Y:S01]  /*1500*/  STL.64 [R1], R16 ;  /* 0x0000001001007387 */ /* 0x0003e20000100a00 */
[----:B------:R-:W2:Y:S01]  /*1510*/  LDCU.64 UR4, c[0x4][0x10] ;  /* 0x01000200ff0477ac */ /* 0x000ea20008000a00 */
[----:B------:R-:W-:Y:S01]  /*1520*/  IMAD.MOV.U32 R6, RZ, RZ, R26 ;  /* 0x000000ffff067224 */ /* 0x000fe200078e001a */
[----:B0-----:R1:W0:Y:S01]  /*1530*/  LDC.64 R2, c[0x4][R0] ;  /* 0x0100000000027b82 */ /* 0x0012220000000a00 */
[----:B------:R-:W-:Y:S02]  /*1540*/  IMAD.MOV.U32 R7, RZ, RZ, R25 ;  /* 0x000000ffff077224 */ /* 0x000fe400078e0019 */
[----:B--2---:R-:W-:Y:S01]  /*1550*/  IMAD.U32 R4, RZ, RZ, UR4 ;  /* 0x00000004ff047e24 */ /* 0x004fe2000f8e00ff */
[----:B-1----:R-:W-:-:S07]  /*1560*/  MOV R5, UR5 ;  /* 0x0000000500057c02 */ /* 0x002fce0008000f00 */
[----:B------:R-:W-:-:S07]  /*1570*/  LEPC R20, `(.L_x_13) ;  /* 0x000000001014794e */ /* 0x000fce0000000000 */
[----:B0-----:R-:W-:Y:S05]  /*1580*/  CALL.ABS.NOINC R2 ;  /* 0x0000000002007343 */ /* 0x001fea0003c00000 */
.L_x_13:
[----:B------:R-:W0:Y:S08]  /*1590*/  LDC R5, c[0x0][0x388] ;  /* 0x0000e200ff057b82 */ /* 0x000e300000000800 */
[----:B------:R-:W0:Y:S02]  /*15a0*/  LDC.64 R2, c[0x0][0x3a0] ;  /* 0x0000e800ff027b82 */ /* 0x000e240000000a00 */
[----:B0-----:R-:W-:-:S05]  /*15b0*/  IMAD.WIDE R2, R5, 0x8, R2 ;  /* 0x0000000805027825 */ /* 0x001fca00078e0202 */
[----:B------:R-:W2:Y:S01]  /*15c0*/  LDG.E.64 R4, desc[UR36][R2.64] ;  /* 0x0000002402047981 */ /* 0x000ea2000c1e1b00 */
[----:B------:R-:W0:Y:S01]  /*15d0*/  LDC.64 R12, c[0x0][0x3a8] ;  /* 0x0000ea00ff0c7b82 */ /* 0x000e220000000a00 */
[----:B--2---:R-:W-:-:S07]  /*15e0*/  DADD R16, R4, -R16 ;  /* 0x0000000004107229 */ /* 0x004fce0000000810 */
[----:B------:R1:W-:Y:S04]  /*15f0*/  STG.E.64 desc[UR36][R2.64], R16 ;  /* 0x0000001002007986 */ /* 0x0003e8000c101b24 */
[----:B0-----:R-:W2:Y:S01]  /*1600*/  LDG.E.64 R4, desc[UR36][R12.64] ;  /* 0x000000240c047981 */ /* 0x001ea2000c1e1b00 */
[----:B------:R-:W-:Y:S01]  /*1610*/  IMAD.MOV.U32 R6, RZ, RZ, 0x1 ;  /* 0x00000001ff067424 */ /* 0x000fe200078e00ff */
[----:B--2---:R-:W0:Y:S05]  /*1620*/  MUFU.RCP64H R7, R5 ;  /* 0x0000000500077308 */ /* 0x004e2a0000001800 */
[----:B0-----:R-:W-:-:S08]  /*1630*/  DFMA R8, -R4, R6, 1 ;  /* 0x3ff000000408742b */ /* 0x001fd00000000106 */
[----:B------:R-:W-:-:S08]  /*1640*/  DFMA R8, R8, R8, R8 ;  /* 0x000000080808722b */ /* 0x000fd00000000008 */
[----:B------:R-:W-:-:S08]  /*1650*/  DFMA R8, R6, R8, R6 ;  /* 0x000000080608722b */ /* 0x000fd00000000006 */
[----:B------:R-:W-:-:S08]  /*1660*/  DFMA R6, -R4, R8, 1 ;  /* 0x3ff000000406742b */ /* 0x000fd00000000108 */
[----:B------:R-:W-:-:S08]  /*1670*/  DFMA R6, R8, R6, R8 ;  /* 0x000000060806722b */ /* 0x000fd00000000008 */
[----:B------:R-:W-:-:S08]  /*1680*/  DMUL R8, R6, -2 ;  /* 0xc000000006087828 */ /* 0x000fd00000000000 */
[----:B------:R-:W-:-:S08]  /*1690*/  DFMA R10, -R4, R8, -2 ;  /* 0xc0000000040a742b */ /* 0x000fd00000000108 */
[----:B-1----:R-:W-:-:S10]  /*16a0*/  DFMA R2, R6, R10, R8 ;  /* 0x0000000a0602722b */ /* 0x002fd40000000008 */
[----:B------:R-:W-:-:S05]  /*16b0*/  FFMA R0, RZ, R5, R3 ;  /* 0x00000005ff007223 */ /* 0x000fca0000000003 */
[----:B------:R-:W-:-:S13]  /*16c0*/  FSETP.GT.AND P0, PT, |R0|, 1.469367938527859385e-39, PT ;  /* 0x001000000000780b */ /* 0x000fda0003f04200 */
[----:B------:R-:W-:Y:S05]  /*16d0*/  @P0 BRA `(.L_x_14) ;  /* 0x0000000000100947 */ /* 0x000fea0003800000 */
[----:B------:R-:W-:-:S07]  /*16e0*/  MOV R0, 0x1700 ;  /* 0x0000170000007802 */ /* 0x000fce0000000f00 */
[----:B------:R-:W-:Y:S05]  /*16f0*/  CALL.REL.NOINC `($__internal_0_$__cuda_sm20_div_rn_f64_full) ;  /* 0x0000000000147944 */ /* 0x000fea0003c00000 */
[----:B------:R-:W-:Y:S01]  /*1700*/  MOV R2, R10 ;  /* 0x0000000a00027202 */ /* 0x000fe20000000f00 */
[----:B------:R-:W-:-:S07]  /*1710*/  IMAD.MOV.U32 R3, RZ, RZ, R11 ;  /* 0x000000ffff037224 */ /* 0x000fce00078e000b */
.L_x_14:
[----:B------:R-:W0:Y:S02]  /*1720*/  LDC.64 R4, c[0x0][0x3a8] ;  /* 0x0000ea00ff047b82 */ /* 0x000e240000000a00 */
[----:B0-----:R-:W-:Y:S01]  /*1730*/  STG.E.64 desc[UR36][R4.64], R2 ;  /* 0x0000000204007986 */ /* 0x001fe2000c101b24 */
[----:B------:R-:W-:Y:S05]  /*1740*/  EXIT ;  /* 0x000000000000794d */ /* 0x000fea0003800000 */
        .weak           $__internal_0_$__cuda_sm20_div_rn_f64_full
        .type           $__internal_0_$__cuda_sm20_div_rn_f64_full,@function
        .size           $__internal_0_$__cuda_sm20_div_rn_f64_full,($__internal_1_$__cuda_sm20_dsqrt_rn_f64_mediumpath_v1 - $__internal_0_$__cuda_sm20_div_rn_f64_full)
$__internal_0_$__cuda_sm20_div_rn_f64_full:
[C---:B------:R-:W-:Y:S01]  /*1750*/  FSETP.GEU.AND P0, PT, |R5|.reuse, 1.469367938527859385e-39, PT ;  /* 0x001000000500780b */ /* 0x040fe20003f0e200 */
[----:B------:R-:W-:Y:S01]  /*1760*/  IMAD.MOV.U32 R6, RZ, RZ, 0x1 ;  /* 0x00000001ff067424 */ /* 0x000fe200078e00ff */
[C---:B------:R-:W-:Y:S01]  /*1770*/  LOP3.LUT R2, R5.reuse, 0x800fffff, RZ, 0xc0, !PT ;  /* 0x800fffff05027812 */ /* 0x040fe200078ec0ff */
[----:B------:R-:W-:Y:S01]  /*1780*/  IMAD.MOV.U32 R17, RZ, RZ, 0x40000000 ;  /* 0x40000000ff117424 */ /* 0x000fe200078e00ff */
[----:B------:R-:W-:Y:S02]  /*1790*/  LOP3.LUT R11, R5, 0x7ff00000, RZ, 0xc0, !PT ;  /* 0x7ff00000050b7812 */ /* 0x000fe400078ec0ff */
[----:B------:R-:W-:Y:S01]  /*17a0*/  LOP3.LUT R3, R2, 0x3ff00000, RZ, 0xfc, !PT ;  /* 0x3ff0000002037812 */ /* 0x000fe200078efcff */
[----:B------:R-:W-:Y:S01]  /*17b0*/  IMAD.MOV.U32 R2, RZ, RZ, R4 ;  /* 0x000000ffff027224 */ /* 0x000fe200078e0004 */
[----:B------:R-:W-:Y:S01]  /*17c0*/  MOV R10, 0x1ca00000 ;  /* 0x1ca00000000a7802 */ /* 0x000fe20000000f00 */
[----:B------:R-:W-:Y:S01]  /*17d0*/  IMAD.MOV.U32 R16, RZ, RZ, R11 ;  /* 0x000000ffff107224 */ /* 0x000fe200078e000b */
[----:B------:R-:W-:-:S02]  /*17e0*/  ISETP.LE.U32.AND P1, PT, R11, 0x40000000, PT ;  /* 0x400000000b00780c */ /* 0x000fc40003f23070 */
[----:B------:R-:W-:Y:S01]  /*17f0*/  IADD3 R11, PT, PT, R17, -0x1, RZ ;  /* 0xffffffff110b7810 */ /* 0x000fe20007ffe0ff */
[----:B------:R-:W-:Y:S01]  /*1800*/  @!P0 DMUL R2, R4, 8.98846567431157953865e+307 ;  /* 0x7fe0000004028828 */ /* 0x000fe20000000000 */
[----:B------:R-:W-:-:S05]  /*1810*/  SEL R12, R10, 0x63400000, !P1 ;  /* 0x634000000a0c7807 */ /* 0x000fca0004800000 */
[----:B------:R-:W0:Y:S04]  /*1820*/  MUFU.RCP64H R7, R3 ;  /* 0x0000000300077308 */ /* 0x000e280000001800 */
[----:B------:R-:W-:Y:S02]  /*1830*/  @!P0 LOP3.LUT R16, R3, 0x7ff00000, RZ, 0xc0, !PT ;  /* 0x7ff0000003108812 */ /* 0x000fe400078ec0ff */
[----:B------:R-:W-:-:S03]  /*1840*/  ISETP.GT.U32.AND P0, PT, R11, 0x7feffffe, PT ;  /* 0x7feffffe0b00780c */ /* 0x000fc60003f04070 */
[----:B------:R-:W-:-:S05]  /*1850*/  VIADD R11, R16, 0xffffffff ;  /* 0xffffffff100b7836 */ /* 0x000fca0000000000 */
[----:B------:R-:W-:Y:S01]  /*1860*/  ISETP.GT.U32.OR P0, PT, R11, 0x7feffffe, P0 ;  /* 0x7feffffe0b00780c */ /* 0x000fe20000704470 */
[----:B0-----:R-:W-:-:S08]  /*1870*/  DFMA R8, R6, -R2, 1 ;  /* 0x3ff000000608742b */ /* 0x001fd00000000802 */
[----:B------:R-:W-:-:S08]  /*1880*/  DFMA R8, R8, R8, R8 ;  /* 0x000000080808722b */ /* 0x000fd00000000008 */
[----:B------:R-:W-:-:S08]  /*1890*/  DFMA R8, R6, R8, R6 ;  /* 0x000000080608722b */ /* 0x000fd00000000006 */
[----:B------:R-:W-:-:S08]  /*18a0*/  DFMA R6, R8, -R2, 1 ;  /* 0x3ff000000806742b */ /* 0x000fd00000000802 */
[----:B------:R-:W-:Y:S01]  /*18b0*/  DFMA R8, R8, R6, R8 ;  /* 0x000000060808722b */ /* 0x000fe20000000008 */
[----:B------:R-:W-:Y:S01]  /*18c0*/  LOP3.LUT R7, R12, 0x80000000, RZ, 0xfc, !PT ;  /* 0x800000000c077812 */ /* 0x000fe200078efcff */
[----:B------:R-:W-:-:S06]  /*18d0*/  IMAD.MOV.U32 R6, RZ, RZ, RZ ;  /* 0x000000ffff067224 */ /* 0x000fcc00078e00ff */
[----:B------:R-:W-:-:S08]  /*18e0*/  DMUL R12, R8, R6 ;  /* 0x00000006080c7228 */ /* 0x000fd00000000000 */
[----:B------:R-:W-:-:S08]  /*18f0*/  DFMA R14, R12, -R2, R6 ;  /* 0x800000020c0e722b */ /* 0x000fd00000000006 */
[----:B------:R-:W-:Y:S01]  /*1900*/  DFMA R8, R8, R14, R12 ;  /* 0x0000000e0808722b */ /* 0x000fe2000000000c */
[----:B------:R-:W-:Y:S10]  /*1910*/  @P0 BRA `(.L_x_15) ;  /* 0x0000000000740947 */ /* 0x000ff40003800000 */
[----:B------:R-:W-:Y:S01]  /*1920*/  LOP3.LUT R13, R5, 0x7ff00000, RZ, 0xc0, !PT ;  /* 0x7ff00000050d7812 */ /* 0x000fe200078ec0ff */
[----:B------:R-:W-:-:S03]  /*1930*/  IMAD.MOV.U32 R11, RZ, RZ, 0x40000000 ;  /* 0x40000000ff0b7424 */ /* 0x000fc600078e00ff */
[----:B------:R-:W-:Y:S01]  /*1940*/  ISETP.LE.U32.AND P0, PT, R13, 0x40000000, PT ;  /* 0x400000000d00780c */ /* 0x000fe20003f03070 */
[----:B------:R-:W-:-:S03]  /*1950*/  IMAD.MOV R12, RZ, RZ, -R13 ;  /* 0x000000ffff0c7224 */ /* 0x000fc600078e0a0d */
[----:B------:R-:W-:Y:S02]  /*1960*/  SEL R10, R10, 0x63400000, !P0 ;  /* 0x634000000a0a7807 */ /* 0x000fe40004000000 */
[----:B------:R-:W-:Y:S01]  /*1970*/  VIADDMNMX R11, R12, R11, 0xb9600000, !PT ;  /* 0xb96000000c0b7446 */ /* 0x000fe2000780010b */
[----:B------:R-:W-:-:S03]  /*1980*/  IMAD.MOV.U32 R12, RZ, RZ, RZ ;  /* 0x000000ffff0c7224 */ /* 0x000fc600078e00ff */
[----:B------:R-:W-:-:S04]  /*1990*/  VIMNMX R11, PT, PT, R11, 0x46a00000, PT ;  /* 0x46a000000b0b7848 */ /* 0x000fc80003fe0100 */
[----:B------:R-:W-:-:S05]  /*19a0*/  IADD3 R14, PT, PT, R11, -R10, RZ ;  /* 0x8000000a0b0e7210 */ /* 0x000fca0007ffe0ff */
[----:B------:R-:W-:-:S06]  /*19b0*/  VIADD R13, R14, 0x7fe00000 ;  /* 0x7fe000000e0d7836 */ /* 0x000fcc0000000000 */
[----:B------:R-:W-:-:S10]  /*19c0*/  DMUL R10, R8, R12 ;  /* 0x0000000c080a7228 */ /* 0x000fd40000000000 */
[----:B------:R-:W-:-:S13]  /*19d0*/  FSETP.GTU.AND P0, PT, |R11|, 1.469367938527859385e-39, PT ;  /* 0x001000000b00780b */ /* 0x000fda0003f0c200 */
[----:B------:R-:W-:Y:S05]  /*19e0*/  @P0 BRA `(.L_x_16) ;  /* 0x0000000000840947 */ /* 0x000fea0003800000 */
[----:B------:R-:W-:Y:S01]  /*19f0*/  DFMA R2, R8, -R2, R6 ;  /* 0x800000020802722b */ /* 0x000fe20000000006 */
[----:B------:R-:W-:-:S09]  /*1a00*/  IMAD.MOV.U32 R12, RZ, RZ, RZ ;  /* 0x000000ffff0c7224 */ /* 0x000fd200078e00ff */
[C---:B------:R-:W-:Y:S02]  /*1a10*/  FSETP.NEU.AND P0, PT, R3.reuse, RZ, PT ;  /* 0x000000ff0300720b */ /* 0x040fe40003f0d000 */
[----:B------:R-:W-:-:S04]  /*1a20*/  LOP3.LUT R5, R3, 0x80000000, R5, 0x48, !PT ;  /* 0x8000000003057812 */ /* 0x000fc800078e4805 */
[----:B------:R-:W-:-:S07]  /*1a30*/  LOP3.LUT R13, R5, R13, RZ, 0xfc, !PT ;  /* 0x0000000d050d7212 */ /* 0x000fce00078efcff */
[----:B------:R-:W-:Y:S05]  /*1a40*/  @!P0 BRA `(.L_x_16) ;  /* 0x00000000006c8947 */ /* 0x000fea0003800000 */
[----:B------:R-:W-:Y:S01]  /*1a50*/  IADD3 R3, PT, PT, -R14, RZ, RZ ;  /* 0x000000ff0e037210 */ /* 0x000fe20007ffe1ff */
[----:B------:R-:W-:-:S06]  /*1a60*/  IMAD.MOV.U32 R2, RZ, RZ, RZ ;  /* 0x000000ffff027224 */ /* 0x000fcc00078e00ff */
[----:B------:R-:W-:Y:S02]  /*1a70*/  DFMA R2, R10, -R2, R8 ;  /* 0x800000020a02722b */ /* 0x000fe40000000008 */
[----:B------:R-:W-:-:S04]  /*1a80*/  DMUL.RP R8, R8, R12 ;  /* 0x0000000c08087228 */ /* 0x000fc80000008000 */
[----:B------:R-:W-:-:S04]  /*1a90*/  IADD3 R2, PT, PT, -R14, -0x43300000, RZ ;  /* 0xbcd000000e027810 */ /* 0x000fc80007ffe1ff */
[----:B------:R-:W-:Y:S02]  /*1aa0*/  FSETP.NEU.AND P0, PT, |R3|, R2, PT ;  /* 0x000000020300720b */ /* 0x000fe40003f0d200 */
[----:B------:R-:W-:Y:S02]  /*1ab0*/  LOP3.LUT R5, R9, R5, RZ, 0x3c, !PT ;  /* 0x0000000509057212 */ /* 0x000fe400078e3cff */
[----:B------:R-:W-:Y:S02]  /*1ac0*/  FSEL R10, R8, R10, !P0 ;  /* 0x0000000a080a7208 */ /* 0x000fe40004000000 */
[----:B------:R-:W-:Y:S01]  /*1ad0*/  FSEL R11, R5, R11, !P0 ;  /* 0x0000000b050b7208 */ /* 0x000fe20004000000 */
[----:B------:R-:W-:Y:S06]  /*1ae0*/  BRA `(.L_x_16) ;  /* 0x0000000000447947 */ /* 0x000fec0003800000 */
.L_x_15:
[----:B------:R-:W-:-:S14]  /*1af0*/  DSETP.NAN.AND P0, PT, R4, R4, PT ;  /* 0x000000040400722a */ /* 0x000fdc0003f08000 */
[----:B------:R-:W-:Y:S05]  /*1b00*/  @P0 BRA `(.L_x_17) ;  /* 0x0000000000340947 */ /* 0x000fea0003800000 */
[----:B------:R-:W-:Y:S01]  /*1b10*/  ISETP.NE.AND P0, PT, R17, R16, PT ;  /* 0x000000101100720c */ /* 0x000fe20003f05270 */
[----:B------:R-:W-:Y:S02]  /*1b20*/  IMAD.MOV.U32 R10, RZ, RZ, 0x0 ;  /* 0x00000000ff0a7424 */ /* 0x000fe400078e00ff */
[----:B------:R-:W-:-:S10]  /*1b30*/  IMAD.MOV.U32 R11, RZ, RZ, -0x80000 ;  /* 0xfff80000ff0b7424 */ /* 0x000fd400078e00ff */
[----:B------:R-:W-:Y:S05]  /*1b40*/  @!P0 BRA `(.L_x_16) ;  /* 0x00000000002c8947 */ /* 0x000fea0003800000 */
[----:B------:R-:W-:Y:S02]  /*1b50*/  ISETP.NE.AND P0, PT, R17, 0x7ff00000, PT ;  /* 0x7ff000001100780c */ /* 0x000fe40003f05270 */
[----:B------:R-:W-:Y:S02]  /*1b60*/  LOP3.LUT R4, R5, 0xc0000000, RZ, 0x3c, !PT ;  /* 0xc000000005047812 */ /* 0x000fe400078e3cff */
[----:B------:R-:W-:Y:S02]  /*1b70*/  ISETP.EQ.OR P0, PT, R16, RZ, !P0 ;  /* 0x000000ff1000720c */ /* 0x000fe40004702670 */
[----:B------:R-:W-:-:S11]  /*1b80*/  LOP3.LUT R11, R4, 0x80000000, RZ, 0xc0, !PT ;  /* 0x80000000040b7812 */ /* 0x000fd600078ec0ff */
[----:B------:R-:W-:Y:S02]  /*1b90*/  @P0 LOP3.LUT R2, R11, 0x7ff00000, RZ, 0xfc, !PT ;  /* 0x7ff000000b020812 */ /* 0x000fe400078efcff */
[----:B------:R-:W-:Y:S01]  /*1ba0*/  @!P0 MOV R10, RZ ;  /* 0x000000ff000a8202 */ /* 0x000fe20000000f00 */
[----:B------:R-:W-:Y:S02]  /*1bb0*/  @P0 IMAD.MOV.U32 R10, RZ, RZ, RZ ;  /* 0x000000ffff0a0224 */ /* 0x000fe400078e00ff */
[----:B------:R-:W-:Y:S01]  /*1bc0*/  @P0 IMAD.MOV.U32 R11, RZ, RZ, R2 ;  /* 0x000000ffff0b0224 */ /* 0x000fe200078e0002 */
[----:B------:R-:W-:Y:S06]  /*1bd0*/  BRA `(.L_x_16) ;  /* 0x0000000000087947 */ /* 0x000fec0003800000 */
.L_x_17:
[----:B------:R-:W-:Y:S01]  /*1be0*/  LOP3.LUT R11, R5, 0x80000, RZ, 0xfc, !PT ;  /* 0x00080000050b7812 */ /* 0x000fe200078efcff */
[----:B------:R-:W-:-:S07]  /*1bf0*/  IMAD.MOV.U32 R10, RZ, RZ, R4 ;  /* 0x000000ffff0a7224 */ /* 0x000fce00078e0004 */
.L_x_16:
[----:B------:R-:W-:Y:S01]  /*1c00*/  MOV R2, R0 ;  /* 0x0000000000027202 */ /* 0x000fe20000000f00 */
[----:B------:R-:W-:-:S04]  /*1c10*/  IMAD.MOV.U32 R3, RZ, RZ, 0x0 ;  /* 0x00000000ff037424 */ /* 0x000fc800078e00ff */
[----:B------:R-:W-:Y:S05]  /*1c20*/  RET.REL.NODEC R2 `(_Z9gpu_houseP13cublasContextiiiPdS1_S1_) ;  /* 0xffffffe002f47950 */ /* 0x000fea0003c3ffff */
        .weak           $__internal_1_$__cuda_sm20_dsqrt_rn_f64_mediumpath_v1
        .type           $__internal_1_$__cuda_sm20_dsqrt_rn_f64_mediumpath_v1,@function
        .size           $__internal_1_$__cuda_sm20_dsqrt_rn_f64_mediumpath_v1,(.L_x_23 - $__internal_1_$__cuda_sm20_dsqrt_rn_f64_mediumpath_v1)
$__internal_1_$__cuda_sm20_dsqrt_rn_f64_mediumpath_v1:
[----:B------:R-:W-:Y:S01]  /*1c30*/  ISETP.GE.U32.AND P0, PT, R2, -0x3400000, PT ;  /* 0xfcc000000200780c */ /* 0x000fe20003f06070 */
[----:B------:R-:W-:Y:S01]  /*1c40*/  IMAD.MOV.U32 R6, RZ, RZ, R8 ;  /* 0x000000ffff067224 */ /* 0x000fe200078e0008 */
[----:B------:R-:W-:Y:S01]  /*1c50*/  MOV R9, R13 ;  /* 0x0000000d00097202 */ /* 0x000fe20000000f00 */
[----:B------:R-:W-:Y:S02]  /*1c60*/  IMAD.MOV.U32 R8, RZ, RZ, R12 ;  /* 0x000000ffff087224 */ /* 0x000fe400078e000c */
[----:B------:R-:W-:Y:S02]  /*1c70*/  IMAD.MOV.U32 R2, RZ, RZ, R10 ;  /* 0x000000ffff027224 */ /* 0x000fe400078e000a */
[----:B------:R-:W-:-:S06]  /*1c80*/  IMAD.MOV.U32 R3, RZ, RZ, R11 ;  /* 0x000000ffff037224 */ /* 0x000fcc00078e000b */
[----:B------:R-:W-:Y:S05]  /*1c90*/  @!P0 BRA `(.L_x_18) ;  /* 0x0000000000208947 */ /* 0x000fea0003800000 */
[----:B------:R-:W-:-:S10]  /*1ca0*/  DFMA.RM R2, R2, R6, R4 ;  /* 0x000000060202722b */ /* 0x000fd40000004004 */
[----:B------:R-:W-:-:S05]  /*1cb0*/  IADD3 R6, P0, PT, R2, 0x1, RZ ;  /* 0x0000000102067810 */ /* 0x000fca0007f1e0ff */
[----:B------:R-:W-:-:S06]  /*1cc0*/  IMAD.X R7, RZ, RZ, R3, P0 ;  /* 0x000000ffff077224 */ /* 0x000fcc00000e0603 */
[----:B------:R-:W-:-:S08]  /*1cd0*/  DFMA.RP R4, -R2, R6, R8 ;  /* 0x000000060204722b */ /* 0x000fd00000008108 */
[----:B------:R-:W-:-:S06]  /*1ce0*/  DSETP.GT.AND P0, PT, R4, RZ, PT ;  /* 0x000000ff0400722a */ /* 0x000fcc0003f04000 */
[----:B------:R-:W-:Y:S02]  /*1cf0*/  FSEL R2, R6, R2, P0 ;  /* 0x0000000206027208 */ /* 0x000fe40000000000 */
[----:B------:R-:W-:Y:S01]  /*1d00*/  FSEL R3, R7, R3, P0 ;  /* 0x0000000307037208 */ /* 0x000fe20000000000 */
[----:B------:R-:W-:Y:S06]  /*1d10*/  BRA `(.L_x_19) ;  /* 0x0000000000647947 */ /* 0x000fec0003800000 */
.L_x_18:
[----:B------:R-:W-:-:S14]  /*1d20*/  DSETP.NE.AND P0, PT, R8, RZ, PT ;  /* 0x000000ff0800722a */ /* 0x000fdc0003f05000 */
[----:B------:R-:W-:Y:S05]  /*1d30*/  @!P0 BRA `(.L_x_20) ;  /* 0x0000000000588947 */ /* 0x000fea0003800000 */
[----:B------:R-:W-:-:S13]  /*1d40*/  ISETP.GE.AND P0, PT, R9, RZ, PT ;  /* 0x000000ff0900720c */ /* 0x000fda0003f06270 */
[----:B------:R-:W-:Y:S01]  /*1d50*/  @!P0 MOV R2, 0x0 ;  /* 0x0000000000028802 */ /* 0x000fe20000000f00 */
[----:B------:R-:W-:Y:S01]  /*1d60*/  @!P0 IMAD.MOV.U32 R3, RZ, RZ, -0x80000 ;  /* 0xfff80000ff038424 */ /* 0x000fe200078e00ff */
[----:B------:R-:W-:Y:S06]  /*1d70*/  @!P0 BRA `(.L_x_19) ;  /* 0x00000000004c8947 */ /* 0x000fec0003800000 */
[----:B------:R-:W-:-:S13]  /*1d80*/  ISETP.GT.AND P0, PT, R9, 0x7fefffff, PT ;  /* 0x7fefffff0900780c */ /* 0x000fda0003f04270 */
[----:B------:R-:W-:Y:S05]  /*1d90*/  @P0 BRA `(.L_x_20) ;  /* 0x0000000000400947 */ /* 0x000fea0003800000 */
[----:B------:R-:W-:Y:S01]  /*1da0*/  DMUL R2, R8, 8.11296384146066816958e+31 ;  /* 0x4690000008027828 */ /* 0x000fe20000000000 */
[----:B------:R-:W-:Y:S01]  /*1db0*/  IMAD.MOV.U32 R4, RZ, RZ, RZ ;  /* 0x000000ffff047224 */ /* 0x000fe200078e00ff */
[----:B------:R-:W-:Y:S01]  /*1dc0*/  MOV R9, 0x3fd80000 ;  /* 0x3fd8000000097802 */ /* 0x000fe20000000f00 */
[----:B------:R-:W-:-:S03]  /*1dd0*/  IMAD.MOV.U32 R8, RZ, RZ, 0x0 ;  /* 0x00000000ff087424 */ /* 0x000fc600078e00ff */
[----:B------:R-:W0:Y:S02]  /*1de0*/  MUFU.RSQ64H R5, R3 ;  /* 0x0000000300057308 */ /* 0x000e240000001c00 */
[----:B0-----:R-:W-:-:S08]  /*1df0*/  DMUL R6, R4, R4 ;  /* 0x0000000404067228 */ /* 0x001fd00000000000 */
[----:B------:R-:W-:-:S08]  /*1e00*/  DFMA R6, R2, -R6, 1 ;  /* 0x3ff000000206742b */ /* 0x000fd00000000806 */
[----:B------:R-:W-:Y:S02]  /*1e10*/  DFMA R8, R6, R8, 0.5 ;  /* 0x3fe000000608742b */ /* 0x000fe40000000008 */
[----:B------:R-:W-:-:S08]  /*1e20*/  DMUL R6, R4, R6 ;  /* 0x0000000604067228 */ /* 0x000fd00000000000 */
[----:B------:R-:W-:-:S08]  /*1e30*/  DFMA R6, R8, R6, R4 ;  /* 0x000000060806722b */ /* 0x000fd00000000004 */
[----:B------:R-:W-:Y:S02]  /*1e40*/  DMUL R4, R2, R6 ;  /* 0x0000000602047228 */ /* 0x000fe40000000000 */
[----:B------:R-:W-:-:S06]  /*1e50*/  VIADD R7, R7, 0xfff00000 ;  /* 0xfff0000007077836 */ /* 0x000fcc0000000000 */
[----:B------:R-:W-:-:S08]  /*1e60*/  DFMA R8, R4, -R4, R2 ;  /* 0x800000040408722b */ /* 0x000fd00000000002 */
[----:B------:R-:W-:-:S10]  /*1e70*/  DFMA R2, R6, R8, R4 ;  /* 0x000000080602722b */ /* 0x000fd40000000004 */
[----:B------:R-:W-:Y:S01]  /*1e80*/  VIADD R3, R3, 0xfcb00000 ;  /* 0xfcb0000003037836 */ /* 0x000fe20000000000 */
[----:B------:R-:W-:Y:S06]  /*1e90*/  BRA `(.L_x_19) ;  /* 0x0000000000047947 */ /* 0x000fec0003800000 */
.L_x_20:
[----:B------:R-:W-:-:S11]  /*1ea0*/  DADD R2, R8, R8 ;  /* 0x0000000008027229 */ /* 0x000fd60000000008 */
.L_x_19:
[----:B------:R-:W-:Y:S01]  /*1eb0*/  IMAD.MOV.U32 R16, RZ, RZ, R2 ;  /* 0x000000ffff107224 */ /* 0x000fe200078e0002 */
[----:B------:R-:W-:Y:S01]  /*1ec0*/  MOV R17, R3 ;  /* 0x0000000300117202 */ /* 0x000fe20000000f00 */
[----:B------:R-:W-:Y:S02]  /*1ed0*/  IMAD.MOV.U32 R2, RZ, RZ, R0 ;  /* 0x000000ffff027224 */ /* 0x000fe400078e0000 */
[----:B------:R-:W-:-:S04]  /*1ee0*/  IMAD.MOV.U32 R3, RZ, RZ, 0x0 ;  /* 0x00000000ff037424 */ /* 0x000fc800078e00ff */
[----:B------:R-:W-:Y:S05]  /*1ef0*/  RET.REL.NODEC R2 `(_Z9gpu_houseP13cublasContextiiiPdS1_S1_) ;  /* 0xffffffe002407950 */ /* 0x000fea0003c3ffff */
.L_x_21:
[----:B------:R-:W-:-:S00]  /*1f00*/  BRA `(.L_x_21) ;  /* 0xfffffffc00fc7947 */ /* 0x000fc0000383ffff */
[----:B------:R-:W-:-:S00]  /*1f10*/  NOP ;  /* 0x0000000000007918 */ /* 0x000fc00000000000 */
        /* <DEDUP_REMOVED lines=14> */
.L_x_23:


//--------------------- .nv.global.init           --------------------------
	.section	.nv.global.init,"aw",@progbits
.nv.global.init:
	.type		$str$1,@object
	.size		$str$1,($str - $str$1)
$str$1:
        /*0000*/ 	.byte	0x6e, 0x6f, 0x72, 0x6d, 0x5f, 0x78, 0x20, 0x3d, 0x20, 0x25, 0x66, 0x0a, 0x00
	.type		$str,@object
	.size		$str,(.L_0 - $str)
$str:
        /*000d*/ 	.byte	0x28, 0x64, 0x5f, 0x78, 0x20, 0x2b, 0x20, 0x6b, 0x20, 0x2b, 0x20, 0x6b, 0x20, 0x2a, 0x20, 0x63
        /*001d*/ 	.byte	0x6f, 0x6c, 0x73, 0x29, 0x5b, 0x69, 0x2a, 0x63, 0x6f, 0x6c, 0x73, 0x5d, 0x20, 0x3d, 0x20, 0x25
        /*002d*/ 	.byte	0x66, 0x0a, 0x00
.L_0:


//--------------------- .nv.shared.reserved.0     --------------------------
	.section	.nv.shared.reserved.0,"aw",@nobits
	.weak		__nv_reservedSMEM_offset_0_alias
	.size		__nv_reservedSMEM_offset_0_alias, 0, 64
	.other		__nv_reservedSMEM_offset_0_alias,@"STO_CUDA_RESERVED_SHARED STV_DEFAULT"
__nv_reservedSMEM_offset_0_alias:
	.zero		0
	.zero		64


//--------------------- .nv.constant0._Z9gpu_houseP13cublasContextiiiPdS1_S1_ --------------------------
	.section	.nv.constant0._Z9gpu_houseP13cublasContextiiiPdS1_S1_,"a",@progbits
	.sectionflags	@""
	.align	4
.nv.constant0._Z9gpu_houseP13cublasContextiiiPdS1_S1_:
	.zero		944


//--------------------- SYMBOLS --------------------------

	.type		.nv.reservedSmem.offset0,@object
	.size		.nv.reservedSmem.offset0,0x4
	.type		vprintf,@function
